	.target	sm_100a

	.elftype	@"ET_EXEC"


//--------------------- .note.nv.tkinfo           --------------------------
	.section	.note.nv.tkinfo,"",@"SHT_NOTE"
	.sectionflags	@"SHF_NOTE_NV_TKINFO"
	.tkinfo
        /*0018*/ 	.word	0x00000002
        /*0030*/ 	.string	""
        /*0030*/ 	.string	"ptxas"
        /*0030*/ 	.string	"Cuda compilation tools, release 13.0, V13.0.88"
        /*0030*/ 	.string	"Build cuda_13.0.r13.0/compiler.36424714_0"
        /*0030*/ 	.string	"-arch sm_100a -m 64 "



//--------------------- .note.nv.cuinfo           --------------------------
	.section	.note.nv.cuinfo,"",@"SHT_NOTE"
	.sectionflags	@"SHF_NOTE_NV_CUINFO"
        /*0018*/ 	.short	0x0002
        /*001a*/ 	.short	0x0064
        /*001c*/ 	.short	0x0082
	.zero		2


//--------------------- .nv.info                  --------------------------
	.section	.nv.info,"",@"SHT_CUDA_INFO"
	.align	4


	//----- nvinfo : EIATTR_REGCOUNT
	.align		4
        /*0000*/ 	.byte	0x04, 0x2f
        /*0002*/ 	.short	(.L_19 - .L_18)
	.align		4
.L_18:
        /*0004*/ 	.word	index@(_ZN7cutlass13device_kernelINS_4gemm6kernel13GemmUniversalIN4cute5tupleIJiiiiEEENS1_10collective13CollectiveMmaINS1_35MainloopSm100TmaUmmaWarpSpecializedILi5ELi2ELi4ENS5_IJNS4_1CILi1EEESB_SB_EEEEENS5_IJNSA_ILi64EEENSA_ILi224EEENSA_ILi128EEEEEENS_12float_e4m3_tENS5_IJlSB_lEEESI_SJ_NS4_8TiledMMAINS4_8MMA_AtomIJNS4_10MMA_TraitsINS4_19SM100_MMA_F8F6F4_SSEJSI_SI_fSE_SF_NS4_17integral_constantINS4_4UMMA5MajorELSQ_0EEESR_NSO_INSP_7ScaleInELSS_0EEEST_EEEEEENS4_6LayoutISC_NS5_IJNSA_ILi0EEESX_SX_EEEEENS5_IJNS4_10UnderscoreES10_S10_EEEEENS4_13SM90_TMA_LOADENS4_14ComposedLayoutINS4_7SwizzleILi3ELi4ELi3EEENS4_18smem_ptr_flag_bitsILi8EEENSW_INS5_IJNSA_ILi8EEESG_EEENS5_IJSG_SB_EEEEEEEvNS4_8identityES13_S1D_vS1E_EENS_8epilogue10collective18CollectiveEpilogueINS1G_23Sm100TmaWarpSpecializedILi1ELi1ELi112ELb0ELb0EEEJSH_NS5_IJNSW_ISE_SB_EENSW_ISF_SB_EEEEESI_SJ_SI_SJ_NS1G_6fusion15FusionCallbacksIS1K_NS1O_17LinearCombinationISI_fSI_fLNS_15FloatRoundStyleE2EEESH_S1N_JEEENS4_5SM1004TMEM4LOAD26SM100_TMEM_LOAD_16dp32b16xES13_NS14_INS15_ILi1ELi4ELi3EEES18_NSW_INS5_IJS19_NSA_ILi32EEEEEENS5_IJS1Z_SB_EEEEEEENS4_39AutoVectorizingCopyWithAssumedAlignmentILi128EEENS4_14SM90_TMA_STOREES23_S25_S25_EEEvvEEEEvNT_6ParamsE)
        /*0008*/ 	.word	0x000000f5


	//----- nvinfo : EIATTR_FRAME_SIZE
	.align		4
.L_19:
        /*000c*/ 	.byte	0x04, 0x11
        /*000e*/ 	.short	(.L_21 - .L_20)
	.align		4
.L_20:
        /*0010*/ 	.word	index@($__internal_2_$__cuda_sm10x_tcgen05_guardrail_trap_unallocated_columns_being_dealloced)
        /*0014*/ 	.word	0x00000000


	//----- nvinfo : EIATTR_FRAME_SIZE
	.align		4
.L_21:
        /*0018*/ 	.byte	0x04, 0x11
        /*001a*/ 	.short	(.L_23 - .L_22)
	.align		4
.L_22:
        /*001c*/ 	.word	index@($__internal_1_$__cuda_sm10x_tcgen05_guardrail_trap_phase_invalid_during_alloc)
        /*0020*/ 	.word	0x00000000


	//----- nvinfo : EIATTR_FRAME_SIZE
	.align		4
.L_23:
        /*0024*/ 	.byte	0x04, 0x11
        /*0026*/ 	.short	(.L_25 - .L_24)
	.align		4
.L_24:
        /*0028*/ 	.word	index@($__internal_0_$__cuda_sm10x_tcgen05_guardrail_trap_col_being_dealloced_not_returned_by_alloc)
        /*002c*/ 	.word	0x00000000


	//----- nvinfo : EIATTR_FRAME_SIZE
	.align		4
.L_25:
        /*0030*/ 	.byte	0x04, 0x11
        /*0032*/ 	.short	(.L_27 - .L_26)
	.align		4
.L_26:
        /*0034*/ 	.word	index@(_ZN7cutlass13device_kernelINS_4gemm6kernel13GemmUniversalIN4cute5tupleIJiiiiEEENS1_10collective13CollectiveMmaINS1_35MainloopSm100TmaUmmaWarpSpecializedILi5ELi2ELi4ENS5_IJNS4_1CILi1EEESB_SB_EEEEENS5_IJNSA_ILi64EEENSA_ILi224EEENSA_ILi128EEEEEENS_12float_e4m3_tENS5_IJlSB_lEEESI_SJ_NS4_8TiledMMAINS4_8MMA_AtomIJNS4_10MMA_TraitsINS4_19SM100_MMA_F8F6F4_SSEJSI_SI_fSE_SF_NS4_17integral_constantINS4_4UMMA5MajorELSQ_0EEESR_NSO_INSP_7ScaleInELSS_0EEEST_EEEEEENS4_6LayoutISC_NS5_IJNSA_ILi0EEESX_SX_EEEEENS5_IJNS4_10UnderscoreES10_S10_EEEEENS4_13SM90_TMA_LOADENS4_14ComposedLayoutINS4_7SwizzleILi3ELi4ELi3EEENS4_18smem_ptr_flag_bitsILi8EEENSW_INS5_IJNSA_ILi8EEESG_EEENS5_IJSG_SB_EEEEEEEvNS4_8identityES13_S1D_vS1E_EENS_8epilogue10collective18CollectiveEpilogueINS1G_23Sm100TmaWarpSpecializedILi1ELi1ELi112ELb0ELb0EEEJSH_NS5_IJNSW_ISE_SB_EENSW_ISF_SB_EEEEESI_SJ_SI_SJ_NS1G_6fusion15FusionCallbacksIS1K_NS1O_17LinearCombinationISI_fSI_fLNS_15FloatRoundStyleE2EEESH_S1N_JEEENS4_5SM1004TMEM4LOAD26SM100_TMEM_LOAD_16dp32b16xES13_NS14_INS15_ILi1ELi4ELi3EEES18_NSW_INS5_IJS19_NSA_ILi32EEEEEENS5_IJS1Z_SB_EEEEEEENS4_39AutoVectorizingCopyWithAssumedAlignmentILi128EEENS4_14SM90_TMA_STOREES23_S25_S25_EEEvvEEEEvNT_6ParamsE)
        /*0038*/ 	.word	0x00000000


	//----- nvinfo : EIATTR_MIN_STACK_SIZE
	.align		4
.L_27:
        /*003c*/ 	.byte	0x04, 0x12
        /*003e*/ 	.short	(.L_29 - .L_28)
	.align		4
.L_28:
        /*0040*/ 	.word	index@(_ZN7cutlass13device_kernelINS_4gemm6kernel13GemmUniversalIN4cute5tupleIJiiiiEEENS1_10collective13CollectiveMmaINS1_35MainloopSm100TmaUmmaWarpSpecializedILi5ELi2ELi4ENS5_IJNS4_1CILi1EEESB_SB_EEEEENS5_IJNSA_ILi64EEENSA_ILi224EEENSA_ILi128EEEEEENS_12float_e4m3_tENS5_IJlSB_lEEESI_SJ_NS4_8TiledMMAINS4_8MMA_AtomIJNS4_10MMA_TraitsINS4_19SM100_MMA_F8F6F4_SSEJSI_SI_fSE_SF_NS4_17integral_constantINS4_4UMMA5MajorELSQ_0EEESR_NSO_INSP_7ScaleInELSS_0EEEST_EEEEEENS4_6LayoutISC_NS5_IJNSA_ILi0EEESX_SX_EEEEENS5_IJNS4_10UnderscoreES10_S10_EEEEENS4_13SM90_TMA_LOADENS4_14ComposedLayoutINS4_7SwizzleILi3ELi4ELi3EEENS4_18smem_ptr_flag_bitsILi8EEENSW_INS5_IJNSA_ILi8EEESG_EEENS5_IJSG_SB_EEEEEEEvNS4_8identityES13_S1D_vS1E_EENS_8epilogue10collective18CollectiveEpilogueINS1G_23Sm100TmaWarpSpecializedILi1ELi1ELi112ELb0ELb0EEEJSH_NS5_IJNSW_ISE_SB_EENSW_ISF_SB_EEEEESI_SJ_SI_SJ_NS1G_6fusion15FusionCallbacksIS1K_NS1O_17LinearCombinationISI_fSI_fLNS_15FloatRoundStyleE2EEESH_S1N_JEEENS4_5SM1004TMEM4LOAD26SM100_TMEM_LOAD_16dp32b16xES13_NS14_INS15_ILi1ELi4ELi3EEES18_NSW_INS5_IJS19_NSA_ILi32EEEEEENS5_IJS1Z_SB_EEEEEEENS4_39AutoVectorizingCopyWithAssumedAlignmentILi128EEENS4_14SM90_TMA_STOREES23_S25_S25_EEEvvEEEEvNT_6ParamsE)
        /*0044*/ 	.word	0x00000000
.L_29:


//--------------------- .nv.compat                --------------------------
	.section	.nv.compat,"",@"SHT_CUDA_COMPAT_INFO"
	.align	4
        /*0000*/ 	.byte	0x02, 0x09, 0x01, 0x00, 0x02, 0x02, 0x02, 0x00, 0x02, 0x05, 0x05, 0x00, 0x03, 0x07, 0x01, 0x01
        /*0010*/ 	.byte	0x02, 0x03, 0x01, 0x00, 0x02, 0x06, 0x01, 0x00, 0x04, 0x0b, 0x08, 0x00, 0x09, 0x00, 0x00, 0x00
        /*0020*/ 	.byte	0x00, 0x00, 0x00, 0x00


//--------------------- .nv.info._ZN7cutlass13device_kernelINS_4gemm6kernel13GemmUniversalIN4cute5tupleIJiiiiEEENS1_10collective13CollectiveMmaINS1_35MainloopSm100TmaUmmaWarpSpecializedILi5ELi2ELi4ENS5_IJNS4_1CILi1EEESB_SB_EEEEENS5_IJNSA_ILi64EEENSA_ILi224EEENSA_ILi128EEEEEENS_12float_e4m3_tENS5_IJlSB_lEEESI_SJ_NS4_8TiledMMAINS4_8MMA_AtomIJNS4_10MMA_TraitsINS4_19SM100_MMA_F8F6F4_SSEJSI_SI_fSE_SF_NS4_17integral_constantINS4_4UMMA5MajorELSQ_0EEESR_NSO_INSP_7ScaleInELSS_0EEEST_EEEEEENS4_6LayoutISC_NS5_IJNSA_ILi0EEESX_SX_EEEEENS5_IJNS4_10UnderscoreES10_S10_EEEEENS4_13SM90_TMA_LOADENS4_14ComposedLayoutINS4_7SwizzleILi3ELi4ELi3EEENS4_18smem_ptr_flag_bitsILi8EEENSW_INS5_IJNSA_ILi8EEESG_EEENS5_IJSG_SB_EEEEEEEvNS4_8identityES13_S1D_vS1E_EENS_8epilogue10collective18CollectiveEpilogueINS1G_23Sm100TmaWarpSpecializedILi1ELi1ELi112ELb0ELb0EEEJSH_NS5_IJNSW_ISE_SB_EENSW_ISF_SB_EEEEESI_SJ_SI_SJ_NS1G_6fusion15FusionCallbacksIS1K_NS1O_17LinearCombinationISI_fSI_fLNS_15FloatRoundStyleE2EEESH_S1N_JEEENS4_5SM1004TMEM4LOAD26SM100_TMEM_LOAD_16dp32b16xES13_NS14_INS15_ILi1ELi4ELi3EEES18_NSW_INS5_IJS19_NSA_ILi32EEEEEENS5_IJS1Z_SB_EEEEEEENS4_39AutoVectorizingCopyWithAssumedAlignmentILi128EEENS4_14SM90_TMA_STOREES23_S25_S25_EEEvvEEEEvNT_6ParamsE --------------------------
	.section	.nv.info._ZN7cutlass13device_kernelINS_4gemm6kernel13GemmUniversalIN4cute5tupleIJiiiiEEENS1_10collective13CollectiveMmaINS1_35MainloopSm100TmaUmmaWarpSpecializedILi5ELi2ELi4ENS5_IJNS4_1CILi1EEESB_SB_EEEEENS5_IJNSA_ILi64EEENSA_ILi224EEENSA_ILi128EEEEEENS_12float_e4m3_tENS5_IJlSB_lEEESI_SJ_NS4_8TiledMMAINS4_8MMA_AtomIJNS4_10MMA_TraitsINS4_19SM100_MMA_F8F6F4_SSEJSI_SI_fSE_SF_NS4_17integral_constantINS4_4UMMA5MajorELSQ_0EEESR_NSO_INSP_7ScaleInELSS_0EEEST_EEEEEENS4_6LayoutISC_NS5_IJNSA_ILi0EEESX_SX_EEEEENS5_IJNS4_10UnderscoreES10_S10_EEEEENS4_13SM90_TMA_LOADENS4_14ComposedLayoutINS4_7SwizzleILi3ELi4ELi3EEENS4_18smem_ptr_flag_bitsILi8EEENSW_INS5_IJNSA_ILi8EEESG_EEENS5_IJSG_SB_EEEEEEEvNS4_8identityES13_S1D_vS1E_EENS_8epilogue10collective18CollectiveEpilogueINS1G_23Sm100TmaWarpSpecializedILi1ELi1ELi112ELb0ELb0EEEJSH_NS5_IJNSW_ISE_SB_EENSW_ISF_SB_EEEEESI_SJ_SI_SJ_NS1G_6fusion15FusionCallbacksIS1K_NS1O_17LinearCombinationISI_fSI_fLNS_15FloatRoundStyleE2EEESH_S1N_JEEENS4_5SM1004TMEM4LOAD26SM100_TMEM_LOAD_16dp32b16xES13_NS14_INS15_ILi1ELi4ELi3EEES18_NSW_INS5_IJS19_NSA_ILi32EEEEEENS5_IJS1Z_SB_EEEEEEENS4_39AutoVectorizingCopyWithAssumedAlignmentILi128EEENS4_14SM90_TMA_STOREES23_S25_S25_EEEvvEEEEvNT_6ParamsE,"",@"SHT_CUDA_INFO"
	.sectionflags	@""
	.align	4


	//----- nvinfo : EIATTR_CUDA_API_VERSION
	.align		4
        /*0000*/ 	.byte	0x04, 0x37
        /*0002*/ 	.short	(.L_31 - .L_30)
.L_30:
        /*0004*/ 	.word	0x00000082


	//----- nvinfo : EIATTR_KPARAM_INFO
	.align		4
.L_31:
        /*0008*/ 	.byte	0x04, 0x17
        /*000a*/ 	.short	(.L_33 - .L_32)
.L_32:
        /*000c*/ 	.word	0x00000000
        /*0010*/ 	.short	0x0000
        /*0012*/ 	.short	0x0000
        /*0014*/ 	.byte	0x00, 0xf0, 0x01, 0x20


	//----- nvinfo : EIATTR_AT_ENTRY_FRAGMENTS
	.align		4
.L_33:
        /*0018*/ 	.byte	0x04, 0x4f
        /*001a*/ 	.short	(.L_35 - .L_34)


	//   ....[0]....
.L_34:
        /*001c*/ 	.word	0x00000006


	//----- nvinfo : EIATTR_RESERVED_SMEM_USED
	.align		4
.L_35:
        /*0020*/ 	.byte	0x01, 0x41
	.zero		2


	//----- nvinfo : EIATTR_SPARSE_MMA_MASK
	.align		4
        /*0024*/ 	.byte	0x03, 0x50
        /*0026*/ 	.short	0x0000


	//----- nvinfo : EIATTR_TCGEN05_1CTA_USED
	.align		4
        /*0028*/ 	.byte	0x01, 0x51
	.zero		2


	//----- nvinfo : EIATTR_MAXREG_COUNT
	.align		4
        /*002c*/ 	.byte	0x03, 0x1b
        /*002e*/ 	.short	0x00ff


	//----- nvinfo : EIATTR_NUM_BARRIERS
	.align		4
        /*0030*/ 	.byte	0x02, 0x4c
        /*0032*/ 	.byte	0x07
	.zero		1


	//----- nvinfo : EIATTR_EXTERNS
	.align		4
        /*0034*/ 	.byte	0x04, 0x0f
        /*0036*/ 	.short	(.L_37 - .L_36)


	//   ....[0]....
	.align		4
.L_36:
        /*0038*/ 	.word	index@(__assertfail)


	//----- nvinfo : EIATTR_MERCURY_ISA_VERSION
	.align		4
.L_37:
        /*003c*/ 	.byte	0x03, 0x5f
        /*003e*/ 	.short	0x0101


	//----- nvinfo : EIATTR_INT_WARP_WIDE_INSTR_OFFSETS
	.align		4
        /*0040*/ 	.byte	0x04, 0x31
        /*0042*/ 	.short	(.L_39 - .L_38)


	//   ....[0]....
.L_38:
        /*0044*/ 	.word	0x00003a90


	//   ....[1]....
        /*0048*/ 	.word	0x00003ab0


	//   ....[2]....
        /*004c*/ 	.word	0x00003ae0


	//   ....[3]....
        /*0050*/ 	.word	0x000046d0


	//   ....[4]....
        /*0054*/ 	.word	0x00004750


	//   ....[5]....
        /*0058*/ 	.word	0x000047b0


	//   ....[6]....
        /*005c*/ 	.word	0x00004810


	//   ....[7]....
        /*0060*/ 	.word	0x00004870


	//   ....[8]....
        /*0064*/ 	.word	0x000048b0


	//   ....[9]....
        /*0068*/ 	.word	0x00004950


	//   ....[10]....
        /*006c*/ 	.word	0x00004970


	//----- nvinfo : EIATTR_COOP_GROUP_MASK_REGIDS
	.align		4
.L_39:
        /*0070*/ 	.byte	0x04, 0x29
        /*0072*/ 	.short	(.L_41 - .L_40)


	//   ....[0]....
.L_40:
        /*0074*/ 	.word	0xffffffff


	//   ....[1]....
        /*0078*/ 	.word	0xffffffff


	//   ....[2]....
        /*007c*/ 	.word	0xffffffff


	//   ....[3]....
        /*0080*/ 	.word	0xffffffff


	//   ....[4]....
        /*0084*/ 	.word	0xffffffff


	//   ....[5]....
        /*0088*/ 	.word	0xffffffff


	//   ....[6]....
        /*008c*/ 	.word	0xffffffff


	//   ....[7]....
        /*0090*/ 	.word	0xffffffff


	//   ....[8]....
        /*0094*/ 	.word	0xffffffff


	//   ....[9]....
        /*0098*/ 	.word	0xffffffff


	//   ....[10]....
        /*009c*/ 	.word	0xffffffff


	//   ....[11]....
        /*00a0*/ 	.word	0xffffffff


	//   ....[12]....
        /*00a4*/ 	.word	0xffffffff


	//----- nvinfo : EIATTR_COOP_GROUP_INSTR_OFFSETS
	.align		4
.L_41:
        /*00a8*/ 	.byte	0x04, 0x28
        /*00aa*/ 	.short	(.L_43 - .L_42)


	//   ....[0]....
.L_42:
        /*00ac*/ 	.word	0x00000080


	//   ....[1]....
        /*00b0*/ 	.word	0x000004e0


	//   ....[2]....
        /*00b4*/ 	.word	0x00000670


	//   ....[3]....
        /*00b8*/ 	.word	0x000007b0


	//   ....[4]....
        /*00bc*/ 	.word	0x000008b0


	//   ....[5]....
        /*00c0*/ 	.word	0x00000a20


	//   ....[6]....
        /*00c4*/ 	.word	0x00000bc0


	//   ....[7]....
        /*00c8*/ 	.word	0x00001d70


	//   ....[8]....
        /*00cc*/ 	.word	0x00002cb0


	//   ....[9]....
        /*00d0*/ 	.word	0x00002ec0


	//   ....[10]....
        /*00d4*/ 	.word	0x00002ef0


	//   ....[11]....
        /*00d8*/ 	.word	0x00003970


	//   ....[12]....
        /*00dc*/ 	.word	0x00003ba0


	//----- nvinfo : EIATTR_VRC_CTA_INIT_COUNT
	.align		4
.L_43:
        /*00e0*/ 	.byte	0x02, 0x4a
        /*00e2*/ 	.byte	0x80
	.zero		1


	//----- nvinfo : EIATTR_SYSCALL_OFFSETS
	.align		4
        /*00e4*/ 	.byte	0x04, 0x46
        /*00e6*/ 	.short	(.L_45 - .L_44)


	//   ....[0]....
.L_44:
        /*00e8*/ 	.word	0x00005390


	//   ....[1]....
        /*00ec*/ 	.word	0x000054c0


	//   ....[2]....
        /*00f0*/ 	.word	0x00005e90


	//   ....[3]....
        /*00f4*/ 	.word	0x00006010


	//   ....[4]....
        /*00f8*/ 	.word	0x00006190


	//   ....[5]....
        /*00fc*/ 	.word	0x00006310


	//   ....[6]....
        /*0100*/ 	.word	0x00006490


	//   ....[7]....
        /*0104*/ 	.word	0x00006610


	//   ....[8]....
        /*0108*/ 	.word	0x00006790


	//----- nvinfo : EIATTR_MBARRIER_INSTR_OFFSETS
	.align		4
.L_45:
        /*010c*/ 	.byte	0x04, 0x39
        /*010e*/ 	.short	(.L_47 - .L_46)


	//   ....[0]....
.L_46:
        /*0110*/ 	.word	0x000005c0
        /*0114*/ 	.word	0x000000ff
        /*0118*/ 	.word	0x00000000
        /*011c*/ 	.short	0x0100
        /*011e*/ 	.byte	0x04
	.zero		1


	//   ....[1]....
        /*0120*/ 	.word	0x000005d0
        /*0124*/ 	.word	0x000000ff
        /*0128*/ 	.word	0x00000028
        /*012c*/ 	.short	0x0100
        /*012e*/ 	.byte	0x04
	.zero		1


	//   ....[2]....
        /*0130*/ 	.word	0x000005e0
        /*0134*/ 	.word	0x000000ff
        /*0138*/ 	.word	0x00000008
        /*013c*/ 	.short	0x0100
        /*013e*/ 	.byte	0x04
	.zero		1


	//   ....[3]....
        /*0140*/ 	.word	0x000005f0
        /*0144*/ 	.word	0x000000ff
        /*0148*/ 	.word	0x00000030
        /*014c*/ 	.short	0x0100
        /*014e*/ 	.byte	0x04
	.zero		1


	//   ....[4]....
        /*0150*/ 	.word	0x00000600
        /*0154*/ 	.word	0x000000ff
        /*0158*/ 	.word	0x00000010
        /*015c*/ 	.short	0x0100
        /*015e*/ 	.byte	0x04
	.zero		1


	//   ....[5]....
        /*0160*/ 	.word	0x00000610
        /*0164*/ 	.word	0x000000ff
        /*0168*/ 	.word	0x00000038
        /*016c*/ 	.short	0x0100
        /*016e*/ 	.byte	0x04
	.zero		1


	//   ....[6]....
        /*0170*/ 	.word	0x00000620
        /*0174*/ 	.word	0x000000ff
        /*0178*/ 	.word	0x00000018
        /*017c*/ 	.short	0x0100
        /*017e*/ 	.byte	0x04
	.zero		1


	//   ....[7]....
        /*0180*/ 	.word	0x00000630
        /*0184*/ 	.word	0x000000ff
        /*0188*/ 	.word	0x00000040
        /*018c*/ 	.short	0x0100
        /*018e*/ 	.byte	0x04
	.zero		1


	//   ....[8]....
        /*0190*/ 	.word	0x00000640
        /*0194*/ 	.word	0x000000ff
        /*0198*/ 	.word	0x00000020
        /*019c*/ 	.short	0x0100
        /*019e*/ 	.byte	0x04
	.zero		1


	//   ....[9]....
        /*01a0*/ 	.word	0x00000650
        /*01a4*/ 	.word	0x000000ff
        /*01a8*/ 	.word	0x00000048
        /*01ac*/ 	.short	0x0100
        /*01ae*/ 	.byte	0x04
	.zero		1


	//   ....[10]....
        /*01b0*/ 	.word	0x00000780
        /*01b4*/ 	.word	0x000000ff
        /*01b8*/ 	.word	0x00000050
        /*01bc*/ 	.short	0x0100
        /*01be*/ 	.byte	0x04
	.zero		1


	//   ....[11]....
        /*01c0*/ 	.word	0x00000790
        /*01c4*/ 	.word	0x000000ff
        /*01c8*/ 	.word	0x00000058
        /*01cc*/ 	.short	0x0100
        /*01ce*/ 	.byte	0x04
	.zero		1


	//   ....[12]....
        /*01d0*/ 	.word	0x00000880
        /*01d4*/ 	.word	0x000000ff
        /*01d8*/ 	.word	0x00000060
        /*01dc*/ 	.short	0x0100
        /*01de*/ 	.byte	0x06
	.zero		1


	//   ....[13]....
        /*01e0*/ 	.word	0x00000890
        /*01e4*/ 	.word	0x000000ff
        /*01e8*/ 	.word	0x00000068
        /*01ec*/ 	.short	0x0100
        /*01ee*/ 	.byte	0x06
	.zero		1


	//   ....[14]....
        /*01f0*/ 	.word	0x000009d0
        /*01f4*/ 	.word	0x000000ff
        /*01f8*/ 	.word	0x00000070
        /*01fc*/ 	.short	0x0100
        /*01fe*/ 	.byte	0x06
	.zero		1


	//   ....[15]....
        /*0200*/ 	.word	0x000009e0
        /*0204*/ 	.word	0x000000ff
        /*0208*/ 	.word	0x00000080
        /*020c*/ 	.short	0x0100
        /*020e*/ 	.byte	0x06
	.zero		1


	//   ....[16]....
        /*0210*/ 	.word	0x000009f0
        /*0214*/ 	.word	0x000000ff
        /*0218*/ 	.word	0x00000078
        /*021c*/ 	.short	0x0100
        /*021e*/ 	.byte	0x06
	.zero		1


	//   ....[17]....
        /*0220*/ 	.word	0x00000a00
        /*0224*/ 	.word	0x000000ff
        /*0228*/ 	.word	0x00000088
        /*022c*/ 	.short	0x0100
        /*022e*/ 	.byte	0x06
	.zero		1


	//   ....[18]....
        /*0230*/ 	.word	0x00000b30
        /*0234*/ 	.word	0x000000ff
        /*0238*/ 	.word	0x00000090
        /*023c*/ 	.short	0x0100
        /*023e*/ 	.byte	0x04
	.zero		1


	//   ....[19]....
        /*0240*/ 	.word	0x00000b40
        /*0244*/ 	.word	0x000000ff
        /*0248*/ 	.word	0x000000b0
        /*024c*/ 	.short	0x0100
        /*024e*/ 	.byte	0x04
	.zero		1


	//   ....[20]....
        /*0250*/ 	.word	0x00000b50
        /*0254*/ 	.word	0x000000ff
        /*0258*/ 	.word	0x00000098
        /*025c*/ 	.short	0x0100
        /*025e*/ 	.byte	0x04
	.zero		1


	//   ....[21]....
        /*0260*/ 	.word	0x00000b60
        /*0264*/ 	.word	0x000000ff
        /*0268*/ 	.word	0x000000b8
        /*026c*/ 	.short	0x0100
        /*026e*/ 	.byte	0x04
	.zero		1


	//   ....[22]....
        /*0270*/ 	.word	0x00000b70
        /*0274*/ 	.word	0x000000ff
        /*0278*/ 	.word	0x000000a0
        /*027c*/ 	.short	0x0100
        /*027e*/ 	.byte	0x04
	.zero		1


	//   ....[23]....
        /*0280*/ 	.word	0x00000b80
        /*0284*/ 	.word	0x000000ff
        /*0288*/ 	.word	0x000000c0
        /*028c*/ 	.short	0x0100
        /*028e*/ 	.byte	0x04
	.zero		1


	//   ....[24]....
        /*0290*/ 	.word	0x00000b90
        /*0294*/ 	.word	0x000000ff
        /*0298*/ 	.word	0x000000a8
        /*029c*/ 	.short	0x0100
        /*029e*/ 	.byte	0x04
	.zero		1


	//   ....[25]....
        /*02a0*/ 	.word	0x00000ba0
        /*02a4*/ 	.word	0x000000ff
        /*02a8*/ 	.word	0x000000c8
        /*02ac*/ 	.short	0x0100
        /*02ae*/ 	.byte	0x04
	.zero		1


	//   ....[26]....
        /*02b0*/ 	.word	0x00000cb0
        /*02b4*/ 	.word	0x000000ff
        /*02b8*/ 	.word	0x000000d0
        /*02bc*/ 	.short	0x0100
        /*02be*/ 	.byte	0x04
	.zero		1


	//   ....[27]....
        /*02c0*/ 	.word	0x00000cc0
        /*02c4*/ 	.word	0x000000ff
        /*02c8*/ 	.word	0x000000e0
        /*02cc*/ 	.short	0x0100
        /*02ce*/ 	.byte	0x04
	.zero		1


	//   ....[28]....
        /*02d0*/ 	.word	0x00000cd0
        /*02d4*/ 	.word	0x000000ff
        /*02d8*/ 	.word	0x000000d8
        /*02dc*/ 	.short	0x0100
        /*02de*/ 	.byte	0x04
	.zero		1


	//   ....[29]....
        /*02e0*/ 	.word	0x00000ce0
        /*02e4*/ 	.word	0x000000ff
        /*02e8*/ 	.word	0x000000e8
        /*02ec*/ 	.short	0x0100
        /*02ee*/ 	.byte	0x04
	.zero		1


	//   ....[30]....
        /*02f0*/ 	.word	0x00001690
        /*02f4*/ 	.word	0x00000003
        /*02f8*/ 	.word	0x000000e0
        /*02fc*/ 	.short	0x010a
        /*02fe*/ 	.byte	0xff
	.zero		1


	//   ....[31]....
        /*0300*/ 	.word	0x000016c0
        /*0304*/ 	.word	0x00000003
        /*0308*/ 	.word	0x000000d0
        /*030c*/ 	.short	0x0101
        /*030e*/ 	.byte	0xff
	.zero		1


	//   ....[32]....
        /*0310*/ 	.word	0x00001790
        /*0314*/ 	.word	0x000000ff
        /*0318*/ 	.word	0x00000028
        /*031c*/ 	.short	0x010a
        /*031e*/ 	.byte	0x06
	.zero		1


	//   ....[33]....
        /*0320*/ 	.word	0x00001810
        /*0324*/ 	.word	0x000000ff
        /*0328*/ 	.word	0x00000028
        /*032c*/ 	.short	0x010a
        /*032e*/ 	.byte	0x21
	.zero		1


	//   ....[34]....
        /*0330*/ 	.word	0x00001960
        /*0334*/ 	.word	0x000000ff
        /*0338*/ 	.word	0x00000028
        /*033c*/ 	.short	0x010a
        /*033e*/ 	.byte	0x08
	.zero		1


	//   ....[35]....
        /*0340*/ 	.word	0x00001a70
        /*0344*/ 	.word	0x000000ff
        /*0348*/ 	.word	0x00000068
        /*034c*/ 	.short	0x0101
        /*034e*/ 	.byte	0x04
	.zero		1


	//   ....[36]....
        /*0350*/ 	.word	0x00001a90
        /*0354*/ 	.word	0x000000ff
        /*0358*/ 	.word	0x00000028
        /*035c*/ 	.short	0x010a
        /*035e*/ 	.byte	0x06
	.zero		1


	//   ....[37]....
        /*0360*/ 	.word	0x00001b10
        /*0364*/ 	.word	0x000000ff
        /*0368*/ 	.word	0x00000028
        /*036c*/ 	.short	0x010a
        /*036e*/ 	.byte	0x11
	.zero		1


	//   ....[38]....
        /*0370*/ 	.word	0x00001c60
        /*0374*/ 	.word	0x000000ff
        /*0378*/ 	.word	0x00000028
        /*037c*/ 	.short	0x010a
        /*037e*/ 	.byte	0x08
	.zero		1


	//   ....[39]....
        /*0380*/ 	.word	0x00001da0
        /*0384*/ 	.word	0x00000003
        /*0388*/ 	.word	0x00000070
        /*038c*/ 	.short	0x010a
        /*038e*/ 	.byte	0xff
	.zero		1


	//   ....[40]....
        /*0390*/ 	.word	0x00001ef0
        /*0394*/ 	.word	0x00000000
        /*0398*/ 	.word	0x00000000
        /*039c*/ 	.short	0x0101
        /*039e*/ 	.byte	0xff
	.zero		1


	//   ....[41]....
        /*03a0*/ 	.word	0x00002490
        /*03a4*/ 	.word	0x000000ff
        /*03a8*/ 	.word	0x00000000
        /*03ac*/ 	.short	0x010a
        /*03ae*/ 	.byte	0x04
	.zero		1


	//   ....[42]....
        /*03b0*/ 	.word	0x00002520
        /*03b4*/ 	.word	0x000000ff
        /*03b8*/ 	.word	0x00000000
        /*03bc*/ 	.short	0x010a
        /*03be*/ 	.byte	0x05
	.zero		1


	//   ....[43]....
        /*03c0*/ 	.word	0x000025b0
        /*03c4*/ 	.word	0x000000ff
        /*03c8*/ 	.word	0x00000000
        /*03cc*/ 	.short	0x010a
        /*03ce*/ 	.byte	0x05
	.zero		1


	//   ....[44]....
        /*03d0*/ 	.word	0x00002640
        /*03d4*/ 	.word	0x000000ff
        /*03d8*/ 	.word	0x00000000
        /*03dc*/ 	.short	0x010a
        /*03de*/ 	.byte	0x05
	.zero		1


	//   ....[45]....
        /*03e0*/ 	.word	0x000026e0
        /*03e4*/ 	.word	0x00000000
        /*03e8*/ 	.word	0x00000000
        /*03ec*/ 	.short	0x010a
        /*03ee*/ 	.byte	0xff
	.zero		1


	//   ....[46]....
        /*03f0*/ 	.word	0x00002800
        /*03f4*/ 	.word	0x00000002
        /*03f8*/ 	.word	0x000000d0
        /*03fc*/ 	.short	0x010a
        /*03fe*/ 	.byte	0xff
	.zero		1


	//   ....[47]....
        /*0400*/ 	.word	0x00002860
        /*0404*/ 	.word	0x00000004
        /*0408*/ 	.word	0x00000000
        /*040c*/ 	.short	0x0101
        /*040e*/ 	.byte	0xff
	.zero		1


	//   ....[48]....
        /*0410*/ 	.word	0x00002880
        /*0414*/ 	.word	0x000000ff
        /*0418*/ 	.word	0x00000080
        /*041c*/ 	.short	0x010a
        /*041e*/ 	.byte	0x04
	.zero		1


	//   ....[49]....
        /*0420*/ 	.word	0x000029a0
        /*0424*/ 	.word	0x00000002
        /*0428*/ 	.word	0x00000070
        /*042c*/ 	.short	0x010a
        /*042e*/ 	.byte	0xff
	.zero		1


	//   ....[50]....
        /*0430*/ 	.word	0x00002ab0
        /*0434*/ 	.word	0x00000002
        /*0438*/ 	.word	0x00000000
        /*043c*/ 	.short	0x0101
        /*043e*/ 	.byte	0xff
	.zero		1


	//   ....[51]....
        /*0440*/ 	.word	0x00002b40
        /*0444*/ 	.word	0x000000ff
        /*0448*/ 	.word	0x00000080
        /*044c*/ 	.short	0x0106
        /*044e*/ 	.byte	0x04
	.zero		1


	//   ....[52]....
        /*0450*/ 	.word	0x00002b60
        /*0454*/ 	.word	0x000000ff
        /*0458*/ 	.word	0x00000080
        /*045c*/ 	.short	0x010a
        /*045e*/ 	.byte	0x04
	.zero		1


	//   ....[53]....
        /*0460*/ 	.word	0x00002bf0
        /*0464*/ 	.word	0x000000ff
        /*0468*/ 	.word	0x00000080
        /*046c*/ 	.short	0x0106
        /*046e*/ 	.byte	0x07
	.zero		1


	//   ....[54]....
        /*0470*/ 	.word	0x00002c30
        /*0474*/ 	.word	0x00000000
        /*0478*/ 	.word	0x00000080
        /*047c*/ 	.short	0x010a
        /*047e*/ 	.byte	0xff
	.zero		1


	//   ....[55]....
        /*0480*/ 	.word	0x00003170
        /*0484*/ 	.word	0x00000000
        /*0488*/ 	.word	0x00000070
        /*048c*/ 	.short	0x010a
        /*048e*/ 	.byte	0xff
	.zero		1


	//   ....[56]....
        /*0490*/ 	.word	0x00003270
        /*0494*/ 	.word	0x00000003
        /*0498*/ 	.word	0x00000000
        /*049c*/ 	.short	0x0101
        /*049e*/ 	.byte	0xff
	.zero		1


	//   ....[57]....
        /*04a0*/ 	.word	0x00003280
        /*04a4*/ 	.word	0x000000ff
        /*04a8*/ 	.word	0x00000000
        /*04ac*/ 	.short	0x010a
        /*04ae*/ 	.byte	0x05
	.zero		1


	//   ....[58]....
        /*04b0*/ 	.word	0x00003300
        /*04b4*/ 	.word	0x000000ff
        /*04b8*/ 	.word	0x000000b0
        /*04bc*/ 	.short	0x010a
        /*04be*/ 	.byte	0x1e
	.zero		1


	//   ....[59]....
        /*04c0*/ 	.word	0x000033d0
        /*04c4*/ 	.word	0x000000ff
        /*04c8*/ 	.word	0x00000000
        /*04cc*/ 	.short	0x010a
        /*04ce*/ 	.byte	0x07
	.zero		1


	//   ....[60]....
        /*04d0*/ 	.word	0x00003510
        /*04d4*/ 	.word	0x000000ff
        /*04d8*/ 	.word	0x00000000
        /*04dc*/ 	.short	0x010a
        /*04de*/ 	.byte	0x06
	.zero		1


	//   ....[61]....
        /*04e0*/ 	.word	0x000037a0
        /*04e4*/ 	.word	0x000000ff
        /*04e8*/ 	.word	0x00000000
        /*04ec*/ 	.short	0x010a
        /*04ee*/ 	.byte	0x04
	.zero		1


	//   ....[62]....
        /*04f0*/ 	.word	0x00003830
        /*04f4*/ 	.word	0x000000ff
        /*04f8*/ 	.word	0x00000000
        /*04fc*/ 	.short	0x010a
        /*04fe*/ 	.byte	0x05
	.zero		1


	//   ....[63]....
        /*0500*/ 	.word	0x000038c0
        /*0504*/ 	.word	0x000000ff
        /*0508*/ 	.word	0x00000000
        /*050c*/ 	.short	0x010a
        /*050e*/ 	.byte	0x05
	.zero		1


	//   ....[64]....
        /*0510*/ 	.word	0x00003950
        /*0514*/ 	.word	0x000000ff
        /*0518*/ 	.word	0x00000000
        /*051c*/ 	.short	0x010a
        /*051e*/ 	.byte	0x04
	.zero		1


	//   ....[65]....
        /*0520*/ 	.word	0x00003e30
        /*0524*/ 	.word	0x00000003
        /*0528*/ 	.word	0x00000070
        /*052c*/ 	.short	0x010a
        /*052e*/ 	.byte	0xff
	.zero		1


	//   ....[66]....
        /*0530*/ 	.word	0x00003fa0
        /*0534*/ 	.word	0x00000000
        /*0538*/ 	.word	0x00000000
        /*053c*/ 	.short	0x0101
        /*053e*/ 	.byte	0xff
	.zero		1


	//   ....[67]....
        /*0540*/ 	.word	0x00004460
        /*0544*/ 	.word	0x000000ff
        /*0548*/ 	.word	0x00000068
        /*054c*/ 	.short	0x010a
        /*054e*/ 	.byte	0x15
	.zero		1


	//   ....[68]....
        /*0550*/ 	.word	0x000045f0
        /*0554*/ 	.word	0x000000ff
        /*0558*/ 	.word	0x00000058
        /*055c*/ 	.short	0x010a
        /*055e*/ 	.byte	0x15
	.zero		1


	//   ....[69]....
        /*0560*/ 	.word	0x00004990
        /*0564*/ 	.word	0x000000ff
        /*0568*/ 	.word	0x00000050
        /*056c*/ 	.short	0x010b
        /*056e*/ 	.byte	0x15
	.zero		1


	//   ....[70]....
        /*0570*/ 	.word	0x000049a0
        /*0574*/ 	.word	0x000000ff
        /*0578*/ 	.word	0x00000000
        /*057c*/ 	.short	0x0101
        /*057e*/ 	.byte	0x27
	.zero		1


	//   ....[71]....
        /*0580*/ 	.word	0x000049e0
        /*0584*/ 	.word	0x00000000
        /*0588*/ 	.word	0x00000058
        /*058c*/ 	.short	0x010a
        /*058e*/ 	.byte	0xff
	.zero		1


	//   ....[72]....
        /*0590*/ 	.word	0x00004c10
        /*0594*/ 	.word	0x000000ff
        /*0598*/ 	.word	0x00000070
        /*059c*/ 	.short	0x010a
        /*059e*/ 	.byte	0x04
	.zero		1


	//   ....[73]....
        /*05a0*/ 	.word	0x00004cd0
        /*05a4*/ 	.word	0x000000ff
        /*05a8*/ 	.word	0x00000000
        /*05ac*/ 	.short	0x0101
        /*05ae*/ 	.byte	0x04
	.zero		1


	//   ....[74]....
        /*05b0*/ 	.word	0x000058d0
        /*05b4*/ 	.word	0x000000ff
        /*05b8*/ 	.word	0x00000050
        /*05bc*/ 	.short	0x010a
        /*05be*/ 	.byte	0x2d
	.zero		1


	//   ....[75]....
        /*05c0*/ 	.word	0x000058e0
        /*05c4*/ 	.word	0x00000016
        /*05c8*/ 	.word	0x00000090
        /*05cc*/ 	.short	0x010a
        /*05ce*/ 	.byte	0xff
	.zero		1


	//   ....[76]....
        /*05d0*/ 	.word	0x00005b60
        /*05d4*/ 	.word	0x000000ff
        /*05d8*/ 	.word	0x00000050
        /*05dc*/ 	.short	0x010a
        /*05de*/ 	.byte	0x2d
	.zero		1


	//   ....[77]....
        /*05e0*/ 	.word	0x00005c90
        /*05e4*/ 	.word	0x000000ff
        /*05e8*/ 	.word	0x00000000
        /*05ec*/ 	.short	0x0101
        /*05ee*/ 	.byte	0x04
	.zero		1


	//   ....[78]....
        /*05f0*/ 	.word	0x00005cc0
        /*05f4*/ 	.word	0x00000016
        /*05f8*/ 	.word	0x00000090
        /*05fc*/ 	.short	0x010a
        /*05fe*/ 	.byte	0xff
	.zero		1


	//   ....[79]....
        /*0600*/ 	.word	0x00006b00
        /*0604*/ 	.word	0x000000ff
        /*0608*/ 	.word	0x00000000
        /*060c*/ 	.short	0x0101
        /*060e*/ 	.byte	0x04
	.zero		1


	//   ....[80]....
        /*0610*/ 	.word	0x00008970
        /*0614*/ 	.word	0x00000003
        /*0618*/ 	.word	0x000000e0
        /*061c*/ 	.short	0x010a
        /*061e*/ 	.byte	0xff
	.zero		1


	//   ....[81]....
        /*0620*/ 	.word	0x000089d0
        /*0624*/ 	.word	0x00000000
        /*0628*/ 	.word	0x00000028
        /*062c*/ 	.short	0x010a
        /*062e*/ 	.byte	0xff
	.zero		1


	//   ....[82]....
        /*0630*/ 	.word	0x00008a30
        /*0634*/ 	.word	0x00000000
        /*0638*/ 	.word	0x00000028
        /*063c*/ 	.short	0x010a
        /*063e*/ 	.byte	0xff
	.zero		1


	//   ....[83]....
        /*0640*/ 	.word	0x00008a80
        /*0644*/ 	.word	0x00000003
        /*0648*/ 	.word	0x00000070
        /*064c*/ 	.short	0x010a
        /*064e*/ 	.byte	0xff
	.zero		1


	//   ....[84]....
        /*0650*/ 	.word	0x00008ae0
        /*0654*/ 	.word	0x00000000
        /*0658*/ 	.word	0x00000000
        /*065c*/ 	.short	0x010a
        /*065e*/ 	.byte	0xff
	.zero		1


	//   ....[85]....
        /*0660*/ 	.word	0x00008b40
        /*0664*/ 	.word	0x00000000
        /*0668*/ 	.word	0x00000000
        /*066c*/ 	.short	0x010a
        /*066e*/ 	.byte	0xff
	.zero		1


	//   ....[86]....
        /*0670*/ 	.word	0x00008ba0
        /*0674*/ 	.word	0x00000000
        /*0678*/ 	.word	0x00000000
        /*067c*/ 	.short	0x010a
        /*067e*/ 	.byte	0xff
	.zero		1


	//   ....[87]....
        /*0680*/ 	.word	0x00008c00
        /*0684*/ 	.word	0x00000000
        /*0688*/ 	.word	0x00000000
        /*068c*/ 	.short	0x010a
        /*068e*/ 	.byte	0xff
	.zero		1


	//   ....[88]....
        /*0690*/ 	.word	0x00008c50
        /*0694*/ 	.word	0x00000002
        /*0698*/ 	.word	0x000000d0
        /*069c*/ 	.short	0x010a
        /*069e*/ 	.byte	0xff
	.zero		1


	//   ....[89]....
        /*06a0*/ 	.word	0x00008cb0
        /*06a4*/ 	.word	0x00000002
        /*06a8*/ 	.word	0x00000080
        /*06ac*/ 	.short	0x010a
        /*06ae*/ 	.byte	0xff
	.zero		1


	//   ....[90]....
        /*06b0*/ 	.word	0x00008d00
        /*06b4*/ 	.word	0x00000002
        /*06b8*/ 	.word	0x00000070
        /*06bc*/ 	.short	0x010a
        /*06be*/ 	.byte	0xff
	.zero		1


	//   ....[91]....
        /*06c0*/ 	.word	0x00008d60
        /*06c4*/ 	.word	0x00000000
        /*06c8*/ 	.word	0x00000080
        /*06cc*/ 	.short	0x010a
        /*06ce*/ 	.byte	0xff
	.zero		1


	//   ....[92]....
        /*06d0*/ 	.word	0x00008db0
        /*06d4*/ 	.word	0x00000000
        /*06d8*/ 	.word	0x00000070
        /*06dc*/ 	.short	0x010a
        /*06de*/ 	.byte	0xff
	.zero		1


	//   ....[93]....
        /*06e0*/ 	.word	0x00008e10
        /*06e4*/ 	.word	0x00000003
        /*06e8*/ 	.word	0x000000b0
        /*06ec*/ 	.short	0x010a
        /*06ee*/ 	.byte	0xff
	.zero		1


	//   ....[94]....
        /*06f0*/ 	.word	0x00008e70
        /*06f4*/ 	.word	0x00000000
        /*06f8*/ 	.word	0x00000000
        /*06fc*/ 	.short	0x010a
        /*06fe*/ 	.byte	0xff
	.zero		1


	//   ....[95]....
        /*0700*/ 	.word	0x00008ed0
        /*0704*/ 	.word	0x00000000
        /*0708*/ 	.word	0x00000000
        /*070c*/ 	.short	0x010a
        /*070e*/ 	.byte	0xff
	.zero		1


	//   ....[96]....
        /*0710*/ 	.word	0x00008f30
        /*0714*/ 	.word	0x00000000
        /*0718*/ 	.word	0x00000000
        /*071c*/ 	.short	0x010a
        /*071e*/ 	.byte	0xff
	.zero		1


	//   ....[97]....
        /*0720*/ 	.word	0x00008f90
        /*0724*/ 	.word	0x00000000
        /*0728*/ 	.word	0x00000000
        /*072c*/ 	.short	0x010a
        /*072e*/ 	.byte	0xff
	.zero		1


	//   ....[98]....
        /*0730*/ 	.word	0x00008ff0
        /*0734*/ 	.word	0x00000000
        /*0738*/ 	.word	0x00000000
        /*073c*/ 	.short	0x010a
        /*073e*/ 	.byte	0xff
	.zero		1


	//   ....[99]....
        /*0740*/ 	.word	0x00009040
        /*0744*/ 	.word	0x00000003
        /*0748*/ 	.word	0x00000070
        /*074c*/ 	.short	0x010a
        /*074e*/ 	.byte	0xff
	.zero		1


	//   ....[100]....
        /*0750*/ 	.word	0x000090a0
        /*0754*/ 	.word	0x00000000
        /*0758*/ 	.word	0x00000068
        /*075c*/ 	.short	0x010a
        /*075e*/ 	.byte	0xff
	.zero		1


	//   ....[101]....
        /*0760*/ 	.word	0x00009100
        /*0764*/ 	.word	0x00000003
        /*0768*/ 	.word	0x00000058
        /*076c*/ 	.short	0x010a
        /*076e*/ 	.byte	0xff
	.zero		1


	//   ....[102]....
        /*0770*/ 	.word	0x00009160
        /*0774*/ 	.word	0x00000000
        /*0778*/ 	.word	0x00000070
        /*077c*/ 	.short	0x010a
        /*077e*/ 	.byte	0xff
	.zero		1


	//   ....[103]....
        /*0780*/ 	.word	0x000091c0
        /*0784*/ 	.word	0x00000000
        /*0788*/ 	.word	0x00000050
        /*078c*/ 	.short	0x010a
        /*078e*/ 	.byte	0xff
	.zero		1


	//   ....[104]....
        /*0790*/ 	.word	0x00009210
        /*0794*/ 	.word	0x00000016
        /*0798*/ 	.word	0x00000090
        /*079c*/ 	.short	0x010a
        /*079e*/ 	.byte	0xff
	.zero		1


	//----- nvinfo : EIATTR_NUM_MBARRIERS
	.align		4
.L_47:
        /*07a0*/ 	.byte	0x03, 0x38
        /*07a2*/ 	.short	0x001e


	//----- nvinfo : EIATTR_EXIT_INSTR_OFFSETS
	.align		4
        /*07a4*/ 	.byte	0x04, 0x1c
        /*07a6*/ 	.short	(.L_49 - .L_48)


	//   ....[0]....
.L_48:
        /*07a8*/ 	.word	0x00002710


	//   ....[1]....
        /*07ac*/ 	.word	0x00002c00


	//   ....[2]....
        /*07b0*/ 	.word	0x00002c60


	//   ....[3]....
        /*07b4*/ 	.word	0x00003bb0


	//   ....[4]....
        /*07b8*/ 	.word	0x00004a10


	//   ....[5]....
        /*07bc*/ 	.word	0x00004a50


	//   ....[6]....
        /*07c0*/ 	.word	0x00008960


	//----- nvinfo : EIATTR_MAX_THREADS
	.align		4
.L_49:
        /*07c4*/ 	.byte	0x04, 0x05
        /*07c6*/ 	.short	(.L_51 - .L_50)
.L_50:
        /*07c8*/ 	.word	0x00000100
        /*07cc*/ 	.word	0x00000001
        /*07d0*/ 	.word	0x00000001


	//----- nvinfo : EIATTR_CRS_STACK_SIZE
	.align		4
.L_51:
        /*07d4*/ 	.byte	0x04, 0x1e
        /*07d6*/ 	.short	(.L_53 - .L_52)
.L_52:
        /*07d8*/ 	.word	0x00000000


	//----- nvinfo : EIATTR_CBANK_PARAM_SIZE
	.align		4
.L_53:
        /*07dc*/ 	.byte	0x03, 0x19
        /*07de*/ 	.short	0x0800


	//----- nvinfo : EIATTR_PARAM_CBANK
	.align		4
        /*07e0*/ 	.byte	0x04, 0x0a
        /*07e2*/ 	.short	(.L_55 - .L_54)
	.align		4
.L_54:
        /*07e4*/ 	.word	index@(.nv.constant0._ZN7cutlass13device_kernelINS_4gemm6kernel13GemmUniversalIN4cute5tupleIJiiiiEEENS1_10collective13CollectiveMmaINS1_35MainloopSm100TmaUmmaWarpSpecializedILi5ELi2ELi4ENS5_IJNS4_1CILi1EEESB_SB_EEEEENS5_IJNSA_ILi64EEENSA_ILi224EEENSA_ILi128EEEEEENS_12float_e4m3_tENS5_IJlSB_lEEESI_SJ_NS4_8TiledMMAINS4_8MMA_AtomIJNS4_10MMA_TraitsINS4_19SM100_MMA_F8F6F4_SSEJSI_SI_fSE_SF_NS4_17integral_constantINS4_4UMMA5MajorELSQ_0EEESR_NSO_INSP_7ScaleInELSS_0EEEST_EEEEEENS4_6LayoutISC_NS5_IJNSA_ILi0EEESX_SX_EEEEENS5_IJNS4_10UnderscoreES10_S10_EEEEENS4_13SM90_TMA_LOADENS4_14ComposedLayoutINS4_7SwizzleILi3ELi4ELi3EEENS4_18smem_ptr_flag_bitsILi8EEENSW_INS5_IJNSA_ILi8EEESG_EEENS5_IJSG_SB_EEEEEEEvNS4_8identityES13_S1D_vS1E_EENS_8epilogue10collective18CollectiveEpilogueINS1G_23Sm100TmaWarpSpecializedILi1ELi1ELi112ELb0ELb0EEEJSH_NS5_IJNSW_ISE_SB_EENSW_ISF_SB_EEEEESI_SJ_SI_SJ_NS1G_6fusion15FusionCallbacksIS1K_NS1O_17LinearCombinationISI_fSI_fLNS_15FloatRoundStyleE2EEESH_S1N_JEEENS4_5SM1004TMEM4LOAD26SM100_TMEM_LOAD_16dp32b16xES13_NS14_INS15_ILi1ELi4ELi3EEES18_NSW_INS5_IJS19_NSA_ILi32EEEEEENS5_IJS1Z_SB_EEEEEEENS4_39AutoVectorizingCopyWithAssumedAlignmentILi128EEENS4_14SM90_TMA_STOREES23_S25_S25_EEEvvEEEEvNT_6ParamsE)
        /*07e8*/ 	.short	0x0380
        /*07ea*/ 	.short	0x0800


	//----- nvinfo : EIATTR_SW_WAR
	.align		4
.L_55:
        /*07ec*/ 	.byte	0x04, 0x36
        /*07ee*/ 	.short	(.L_57 - .L_56)
.L_56:
        /*07f0*/ 	.word	0x00000008
.L_57:


//--------------------- .nv.callgraph             --------------------------
	.section	.nv.callgraph,"",@"SHT_CUDA_CALLGRAPH"
	.align	4
	.sectionentsize	8
	.align		4
        /*0000*/ 	.word	0x00000000
	.align		4
        /*0004*/ 	.word	0xffffffff
	.align		4
        /*0008*/ 	.word	index@(_ZN7cutlass13device_kernelINS_4gemm6kernel13GemmUniversalIN4cute5tupleIJiiiiEEENS1_10collective13CollectiveMmaINS1_35MainloopSm100TmaUmmaWarpSpecializedILi5ELi2ELi4ENS5_IJNS4_1CILi1EEESB_SB_EEEEENS5_IJNSA_ILi64EEENSA_ILi224EEENSA_ILi128EEEEEENS_12float_e4m3_tENS5_IJlSB_lEEESI_SJ_NS4_8TiledMMAINS4_8MMA_AtomIJNS4_10MMA_TraitsINS4_19SM100_MMA_F8F6F4_SSEJSI_SI_fSE_SF_NS4_17integral_constantINS4_4UMMA5MajorELSQ_0EEESR_NSO_INSP_7ScaleInELSS_0EEEST_EEEEEENS4_6LayoutISC_NS5_IJNSA_ILi0EEESX_SX_EEEEENS5_IJNS4_10UnderscoreES10_S10_EEEEENS4_13SM90_TMA_LOADENS4_14ComposedLayoutINS4_7SwizzleILi3ELi4ELi3EEENS4_18smem_ptr_flag_bitsILi8EEENSW_INS5_IJNSA_ILi8EEESG_EEENS5_IJSG_SB_EEEEEEEvNS4_8identityES13_S1D_vS1E_EENS_8epilogue10collective18CollectiveEpilogueINS1G_23Sm100TmaWarpSpecializedILi1ELi1ELi112ELb0ELb0EEEJSH_NS5_IJNSW_ISE_SB_EENSW_ISF_SB_EEEEESI_SJ_SI_SJ_NS1G_6fusion15FusionCallbacksIS1K_NS1O_17LinearCombinationISI_fSI_fLNS_15FloatRoundStyleE2EEESH_S1N_JEEENS4_5SM1004TMEM4LOAD26SM100_TMEM_LOAD_16dp32b16xES13_NS14_INS15_ILi1ELi4ELi3EEES18_NSW_INS5_IJS19_NSA_ILi32EEEEEENS5_IJS1Z_SB_EEEEEEENS4_39AutoVectorizingCopyWithAssumedAlignmentILi128EEENS4_14SM90_TMA_STOREES23_S25_S25_EEEvvEEEEvNT_6ParamsE)
	.align		4
        /*000c*/ 	.word	index@(__assertfail)
	.align		4
        /*0010*/ 	.word	0x00000000
	.align		4
        /*0014*/ 	.word	0xfffffffe
	.align		4
        /*0018*/ 	.word	0x00000000
	.align		4
        /*001c*/ 	.word	0xfffffffd
	.align		4
        /*0020*/ 	.word	0x00000000
	.align		4
        /*0024*/ 	.word	0xfffffffc


//--------------------- .nv.constant4             --------------------------
	.section	.nv.constant4,"a",@progbits
	.align	8
	.align		8
.nv.constant4:
        /*0000*/ 	.dword	__assertfail
	.align		8
        /*0008*/ 	.dword	__unnamed_1
	.align		8
        /*0010*/ 	.dword	__unnamed_2
	.align		8
        /*0018*/ 	.dword	_ZN40_INTERNAL_7affcc0b_4_k_cu_00228699_230864cuda3std3__45__cpo5beginE
	.align		8
        /*0020*/ 	.dword	_ZN40_INTERNAL_7affcc0b_4_k_cu_00228699_230864cuda3std3__45__cpo3endE
	.align		8
        /*0028*/ 	.dword	_ZN40_INTERNAL_7affcc0b_4_k_cu_00228699_230864cuda3std3__45__cpo6cbeginE
	.align		8
        /*0030*/ 	.dword	_ZN40_INTERNAL_7affcc0b_4_k_cu_00228699_230864cuda3std3__45__cpo4cendE
	.align		8
        /*0038*/ 	.dword	_ZN40_INTERNAL_7affcc0b_4_k_cu_00228699_230864cuda3std3__442_GLOBAL__N__7affcc0b_4_k_cu_00228699_230866ignoreE
	.align		8
        /*0040*/ 	.dword	_ZN40_INTERNAL_7affcc0b_4_k_cu_00228699_230864cuda3std3__419piecewise_constructE
	.align		8
        /*0048*/ 	.dword	_ZN40_INTERNAL_7affcc0b_4_k_cu_00228699_230864cuda3std3__48in_placeE
	.align		8
        /*0050*/ 	.dword	_ZN40_INTERNAL_7affcc0b_4_k_cu_00228699_230864cuda3std6ranges3__45__cpo4swapE
	.align		8
        /*0058*/ 	.dword	_ZN40_INTERNAL_7affcc0b_4_k_cu_00228699_230864cuda3std6ranges3__45__cpo9iter_moveE
	.align		8
        /*0060*/ 	.dword	_ZN40_INTERNAL_7affcc0b_4_k_cu_00228699_230864cute7productE
	.align		8
        /*0068*/ 	.dword	_ZN40_INTERNAL_7affcc0b_4_k_cu_00228699_230864cute1_E
	.align		8
        /*0070*/ 	.dword	$str$25
	.align		8
        /*0078*/ 	.dword	$str$26
	.align		8
        /*0080*/ 	.dword	$str$27
	.align		8
        /*0088*/ 	.dword	$str$28


//--------------------- .text._ZN7cutlass13device_kernelINS_4gemm6kernel13GemmUniversalIN4cute5tupleIJiiiiEEENS1_10collective13CollectiveMmaINS1_35MainloopSm100TmaUmmaWarpSpecializedILi5ELi2ELi4ENS5_IJNS4_1CILi1EEESB_SB_EEEEENS5_IJNSA_ILi64EEENSA_ILi224EEENSA_ILi128EEEEEENS_12float_e4m3_tENS5_IJlSB_lEEESI_SJ_NS4_8TiledMMAINS4_8MMA_AtomIJNS4_10MMA_TraitsINS4_19SM100_MMA_F8F6F4_SSEJSI_SI_fSE_SF_NS4_17integral_constantINS4_4UMMA5MajorELSQ_0EEESR_NSO_INSP_7ScaleInELSS_0EEEST_EEEEEENS4_6LayoutISC_NS5_IJNSA_ILi0EEESX_SX_EEEEENS5_IJNS4_10UnderscoreES10_S10_EEEEENS4_13SM90_TMA_LOADENS4_14ComposedLayoutINS4_7SwizzleILi3ELi4ELi3EEENS4_18smem_ptr_flag_bitsILi8EEENSW_INS5_IJNSA_ILi8EEESG_EEENS5_IJSG_SB_EEEEEEEvNS4_8identityES13_S1D_vS1E_EENS_8epilogue10collective18CollectiveEpilogueINS1G_23Sm100TmaWarpSpecializedILi1ELi1ELi112ELb0ELb0EEEJSH_NS5_IJNSW_ISE_SB_EENSW_ISF_SB_EEEEESI_SJ_SI_SJ_NS1G_6fusion15FusionCallbacksIS1K_NS1O_17LinearCombinationISI_fSI_fLNS_15FloatRoundStyleE2EEESH_S1N_JEEENS4_5SM1004TMEM4LOAD26SM100_TMEM_LOAD_16dp32b16xES13_NS14_INS15_ILi1ELi4ELi3EEES18_NSW_INS5_IJS19_NSA_ILi32EEEEEENS5_IJS1Z_SB_EEEEEEENS4_39AutoVectorizingCopyWithAssumedAlignmentILi128EEENS4_14SM90_TMA_STOREES23_S25_S25_EEEvvEEEEvNT_6ParamsE --------------------------
	.section	.text._ZN7cutlass13device_kernelINS_4gemm6kernel13GemmUniversalIN4cute5tupleIJiiiiEEENS1_10collective13CollectiveMmaINS1_35MainloopSm100TmaUmmaWarpSpecializedILi5ELi2ELi4ENS5_IJNS4_1CILi1EEESB_SB_EEEEENS5_IJNSA_ILi64EEENSA_ILi224EEENSA_ILi128EEEEEENS_12float_e4m3_tENS5_IJlSB_lEEESI_SJ_NS4_8TiledMMAINS4_8MMA_AtomIJNS4_10MMA_TraitsINS4_19SM100_MMA_F8F6F4_SSEJSI_SI_fSE_SF_NS4_17integral_constantINS4_4UMMA5MajorELSQ_0EEESR_NSO_INSP_7ScaleInELSS_0EEEST_EEEEEENS4_6LayoutISC_NS5_IJNSA_ILi0EEESX_SX_EEEEENS5_IJNS4_10UnderscoreES10_S10_EEEEENS4_13SM90_TMA_LOADENS4_14ComposedLayoutINS4_7SwizzleILi3ELi4ELi3EEENS4_18smem_ptr_flag_bitsILi8EEENSW_INS5_IJNSA_ILi8EEESG_EEENS5_IJSG_SB_EEEEEEEvNS4_8identityES13_S1D_vS1E_EENS_8epilogue10collective18CollectiveEpilogueINS1G_23Sm100TmaWarpSpecializedILi1ELi1ELi112ELb0ELb0EEEJSH_NS5_IJNSW_ISE_SB_EENSW_ISF_SB_EEEEESI_SJ_SI_SJ_NS1G_6fusion15FusionCallbacksIS1K_NS1O_17LinearCombinationISI_fSI_fLNS_15FloatRoundStyleE2EEESH_S1N_JEEENS4_5SM1004TMEM4LOAD26SM100_TMEM_LOAD_16dp32b16xES13_NS14_INS15_ILi1ELi4ELi3EEES18_NSW_INS5_IJS19_NSA_ILi32EEEEEENS5_IJS1Z_SB_EEEEEEENS4_39AutoVectorizingCopyWithAssumedAlignmentILi128EEENS4_14SM90_TMA_STOREES23_S25_S25_EEEvvEEEEvNT_6ParamsE,"ax",@progbits
	.align	128
.text._ZN7cutlass13device_kernelINS_4gemm6kernel13GemmUniversalIN4cute5tupleIJiiiiEEENS1_10collective13CollectiveMmaINS1_35MainloopSm100TmaUmmaWarpSpecializedILi5ELi2ELi4ENS5_IJNS4_1CILi1EEESB_SB_EEEEENS5_IJNSA_ILi64EEENSA_ILi224EEENSA_ILi128EEEEEENS_12float_e4m3_tENS5_IJlSB_lEEESI_SJ_NS4_8TiledMMAINS4_8MMA_AtomIJNS4_10MMA_TraitsINS4_19SM100_MMA_F8F6F4_SSEJSI_SI_fSE_SF_NS4_17integral_constantINS4_4UMMA5MajorELSQ_0EEESR_NSO_INSP_7ScaleInELSS_0EEEST_EEEEEENS4_6LayoutISC_NS5_IJNSA_ILi0EEESX_SX_EEEEENS5_IJNS4_10UnderscoreES10_S10_EEEEENS4_13SM90_TMA_LOADENS4_14ComposedLayoutINS4_7SwizzleILi3ELi4ELi3EEENS4_18smem_ptr_flag_bitsILi8EEENSW_INS5_IJNSA_ILi8EEESG_EEENS5_IJSG_SB_EEEEEEEvNS4_8identityES13_S1D_vS1E_EENS_8epilogue10collective18CollectiveEpilogueINS1G_23Sm100TmaWarpSpecializedILi1ELi1ELi112ELb0ELb0EEEJSH_NS5_IJNSW_ISE_SB_EENSW_ISF_SB_EEEEESI_SJ_SI_SJ_NS1G_6fusion15FusionCallbacksIS1K_NS1O_17LinearCombinationISI_fSI_fLNS_15FloatRoundStyleE2EEESH_S1N_JEEENS4_5SM1004TMEM4LOAD26SM100_TMEM_LOAD_16dp32b16xES13_NS14_INS15_ILi1ELi4ELi3EEES18_NSW_INS5_IJS19_NSA_ILi32EEEEEENS5_IJS1Z_SB_EEEEEEENS4_39AutoVectorizingCopyWithAssumedAlignmentILi128EEENS4_14SM90_TMA_STOREES23_S25_S25_EEEvvEEEEvNT_6ParamsE:
        .type           _ZN7cutlass13device_kernelINS_4gemm6kernel13GemmUniversalIN4cute5tupleIJiiiiEEENS1_10collective13CollectiveMmaINS1_35MainloopSm100TmaUmmaWarpSpecializedILi5ELi2ELi4ENS5_IJNS4_1CILi1EEESB_SB_EEEEENS5_IJNSA_ILi64EEENSA_ILi224EEENSA_ILi128EEEEEENS_12float_e4m3_tENS5_IJlSB_lEEESI_SJ_NS4_8TiledMMAINS4_8MMA_AtomIJNS4_10MMA_TraitsINS4_19SM100_MMA_F8F6F4_SSEJSI_SI_fSE_SF_NS4_17integral_constantINS4_4UMMA5MajorELSQ_0EEESR_NSO_INSP_7ScaleInELSS_0EEEST_EEEEEENS4_6LayoutISC_NS5_IJNSA_ILi0EEESX_SX_EEEEENS5_IJNS4_10UnderscoreES10_S10_EEEEENS4_13SM90_TMA_LOADENS4_14ComposedLayoutINS4_7SwizzleILi3ELi4ELi3EEENS4_18smem_ptr_flag_bitsILi8EEENSW_INS5_IJNSA_ILi8EEESG_EEENS5_IJSG_SB_EEEEEEEvNS4_8identityES13_S1D_vS1E_EENS_8epilogue10collective18CollectiveEpilogueINS1G_23Sm100TmaWarpSpecializedILi1ELi1ELi112ELb0ELb0EEEJSH_NS5_IJNSW_ISE_SB_EENSW_ISF_SB_EEEEESI_SJ_SI_SJ_NS1G_6fusion15FusionCallbacksIS1K_NS1O_17LinearCombinationISI_fSI_fLNS_15FloatRoundStyleE2EEESH_S1N_JEEENS4_5SM1004TMEM4LOAD26SM100_TMEM_LOAD_16dp32b16xES13_NS14_INS15_ILi1ELi4ELi3EEES18_NSW_INS5_IJS19_NSA_ILi32EEEEEENS5_IJS1Z_SB_EEEEEEENS4_39AutoVectorizingCopyWithAssumedAlignmentILi128EEENS4_14SM90_TMA_STOREES23_S25_S25_EEEvvEEEEvNT_6ParamsE,@function
        .size           _ZN7cutlass13device_kernelINS_4gemm6kernel13GemmUniversalIN4cute5tupleIJiiiiEEENS1_10collective13CollectiveMmaINS1_35MainloopSm100TmaUmmaWarpSpecializedILi5ELi2ELi4ENS5_IJNS4_1CILi1EEESB_SB_EEEEENS5_IJNSA_ILi64EEENSA_ILi224EEENSA_ILi128EEEEEENS_12float_e4m3_tENS5_IJlSB_lEEESI_SJ_NS4_8TiledMMAINS4_8MMA_AtomIJNS4_10MMA_TraitsINS4_19SM100_MMA_F8F6F4_SSEJSI_SI_fSE_SF_NS4_17integral_constantINS4_4UMMA5MajorELSQ_0EEESR_NSO_INSP_7ScaleInELSS_0EEEST_EEEEEENS4_6LayoutISC_NS5_IJNSA_ILi0EEESX_SX_EEEEENS5_IJNS4_10UnderscoreES10_S10_EEEEENS4_13SM90_TMA_LOADENS4_14ComposedLayoutINS4_7SwizzleILi3ELi4ELi3EEENS4_18smem_ptr_flag_bitsILi8EEENSW_INS5_IJNSA_ILi8EEESG_EEENS5_IJSG_SB_EEEEEEEvNS4_8identityES13_S1D_vS1E_EENS_8epilogue10collective18CollectiveEpilogueINS1G_23Sm100TmaWarpSpecializedILi1ELi1ELi112ELb0ELb0EEEJSH_NS5_IJNSW_ISE_SB_EENSW_ISF_SB_EEEEESI_SJ_SI_SJ_NS1G_6fusion15FusionCallbacksIS1K_NS1O_17LinearCombinationISI_fSI_fLNS_15FloatRoundStyleE2EEESH_S1N_JEEENS4_5SM1004TMEM4LOAD26SM100_TMEM_LOAD_16dp32b16xES13_NS14_INS15_ILi1ELi4ELi3EEES18_NSW_INS5_IJS19_NSA_ILi32EEEEEENS5_IJS1Z_SB_EEEEEEENS4_39AutoVectorizingCopyWithAssumedAlignmentILi128EEENS4_14SM90_TMA_STOREES23_S25_S25_EEEvvEEEEvNT_6ParamsE,(.L_x_137 - _ZN7cutlass13device_kernelINS_4gemm6kernel13GemmUniversalIN4cute5tupleIJiiiiEEENS1_10collective13CollectiveMmaINS1_35MainloopSm100TmaUmmaWarpSpecializedILi5ELi2ELi4ENS5_IJNS4_1CILi1EEESB_SB_EEEEENS5_IJNSA_ILi64EEENSA_ILi224EEENSA_ILi128EEEEEENS_12float_e4m3_tENS5_IJlSB_lEEESI_SJ_NS4_8TiledMMAINS4_8MMA_AtomIJNS4_10MMA_TraitsINS4_19SM100_MMA_F8F6F4_SSEJSI_SI_fSE_SF_NS4_17integral_constantINS4_4UMMA5MajorELSQ_0EEESR_NSO_INSP_7ScaleInELSS_0EEEST_EEEEEENS4_6LayoutISC_NS5_IJNSA_ILi0EEESX_SX_EEEEENS5_IJNS4_10UnderscoreES10_S10_EEEEENS4_13SM90_TMA_LOADENS4_14ComposedLayoutINS4_7SwizzleILi3ELi4ELi3EEENS4_18smem_ptr_flag_bitsILi8EEENSW_INS5_IJNSA_ILi8EEESG_EEENS5_IJSG_SB_EEEEEEEvNS4_8identityES13_S1D_vS1E_EENS_8epilogue10collective18CollectiveEpilogueINS1G_23Sm100TmaWarpSpecializedILi1ELi1ELi112ELb0ELb0EEEJSH_NS5_IJNSW_ISE_SB_EENSW_ISF_SB_EEEEESI_SJ_SI_SJ_NS1G_6fusion15FusionCallbacksIS1K_NS1O_17LinearCombinationISI_fSI_fLNS_15FloatRoundStyleE2EEESH_S1N_JEEENS4_5SM1004TMEM4LOAD26SM100_TMEM_LOAD_16dp32b16xES13_NS14_INS15_ILi1ELi4ELi3EEES18_NSW_INS5_IJS19_NSA_ILi32EEEEEENS5_IJS1Z_SB_EEEEEEENS4_39AutoVectorizingCopyWithAssumedAlignmentILi128EEENS4_14SM90_TMA_STOREES23_S25_S25_EEEvvEEEEvNT_6ParamsE)
        .other          _ZN7cutlass13device_kernelINS_4gemm6kernel13GemmUniversalIN4cute5tupleIJiiiiEEENS1_10collective13CollectiveMmaINS1_35MainloopSm100TmaUmmaWarpSpecializedILi5ELi2ELi4ENS5_IJNS4_1CILi1EEESB_SB_EEEEENS5_IJNSA_ILi64EEENSA_ILi224EEENSA_ILi128EEEEEENS_12float_e4m3_tENS5_IJlSB_lEEESI_SJ_NS4_8TiledMMAINS4_8MMA_AtomIJNS4_10MMA_TraitsINS4_19SM100_MMA_F8F6F4_SSEJSI_SI_fSE_SF_NS4_17integral_constantINS4_4UMMA5MajorELSQ_0EEESR_NSO_INSP_7ScaleInELSS_0EEEST_EEEEEENS4_6LayoutISC_NS5_IJNSA_ILi0EEESX_SX_EEEEENS5_IJNS4_10UnderscoreES10_S10_EEEEENS4_13SM90_TMA_LOADENS4_14ComposedLayoutINS4_7SwizzleILi3ELi4ELi3EEENS4_18smem_ptr_flag_bitsILi8EEENSW_INS5_IJNSA_ILi8EEESG_EEENS5_IJSG_SB_EEEEEEEvNS4_8identityES13_S1D_vS1E_EENS_8epilogue10collective18CollectiveEpilogueINS1G_23Sm100TmaWarpSpecializedILi1ELi1ELi112ELb0ELb0EEEJSH_NS5_IJNSW_ISE_SB_EENSW_ISF_SB_EEEEESI_SJ_SI_SJ_NS1G_6fusion15FusionCallbacksIS1K_NS1O_17LinearCombinationISI_fSI_fLNS_15FloatRoundStyleE2EEESH_S1N_JEEENS4_5SM1004TMEM4LOAD26SM100_TMEM_LOAD_16dp32b16xES13_NS14_INS15_ILi1ELi4ELi3EEES18_NSW_INS5_IJS19_NSA_ILi32EEEEEENS5_IJS1Z_SB_EEEEEEENS4_39AutoVectorizingCopyWithAssumedAlignmentILi128EEENS4_14SM90_TMA_STOREES23_S25_S25_EEEvvEEEEvNT_6ParamsE,@"STO_CUDA_ENTRY STV_DEFAULT"
_ZN7cutlass13device_kernelINS_4gemm6kernel13GemmUniversalIN4cute5tupleIJiiiiEEENS1_10collective13CollectiveMmaINS1_35MainloopSm100TmaUmmaWarpSpecializedILi5ELi2ELi4ENS5_IJNS4_1CILi1EEESB_SB_EEEEENS5_IJNSA_ILi64EEENSA_ILi224EEENSA_ILi128EEEEEENS_12float_e4m3_tENS5_IJlSB_lEEESI_SJ_NS4_8TiledMMAINS4_8MMA_AtomIJNS4_10MMA_TraitsINS4_19SM100_MMA_F8F6F4_SSEJSI_SI_fSE_SF_NS4_17integral_constantINS4_4UMMA5MajorELSQ_0EEESR_NSO_INSP_7ScaleInELSS_0EEEST_EEEEEENS4_6LayoutISC_NS5_IJNSA_ILi0EEESX_SX_EEEEENS5_IJNS4_10UnderscoreES10_S10_EEEEENS4_13SM90_TMA_LOADENS4_14ComposedLayoutINS4_7SwizzleILi3ELi4ELi3EEENS4_18smem_ptr_flag_bitsILi8EEENSW_INS5_IJNSA_ILi8EEESG_EEENS5_IJSG_SB_EEEEEEEvNS4_8identityES13_S1D_vS1E_EENS_8epilogue10collective18CollectiveEpilogueINS1G_23Sm100TmaWarpSpecializedILi1ELi1ELi112ELb0ELb0EEEJSH_NS5_IJNSW_ISE_SB_EENSW_ISF_SB_EEEEESI_SJ_SI_SJ_NS1G_6fusion15FusionCallbacksIS1K_NS1O_17LinearCombinationISI_fSI_fLNS_15FloatRoundStyleE2EEESH_S1N_JEEENS4_5SM1004TMEM4LOAD26SM100_TMEM_LOAD_16dp32b16xES13_NS14_INS15_ILi1ELi4ELi3EEES18_NSW_INS5_IJS19_NSA_ILi32EEEEEENS5_IJS1Z_SB_EEEEEEENS4_39AutoVectorizingCopyWithAssumedAlignmentILi128EEENS4_14SM90_TMA_STOREES23_S25_S25_EEEvvEEEEvNT_6ParamsE:
[----:B------:R-:W1:Y:S01]  /*0000*/  LDC R1, c[0x0][0x37c] ;  /* 0x0000df00ff017b82 */ /* 0x000e620000000800 */
[----:B------:R-:W2:Y:S01]  /*0010*/  S2R R229, SR_TID.X ;  /* 0x0000000000e57919 */ /* 0x000ea20000002100 */
[----:B------:R-:W3:Y:S01]  /*0020*/  LDCU.64 UR8, c[0x0][0x890] ;  /* 0x00011200ff0877ac */ /* 0x000ee20008000a00 */
[----:B------:R-:W-:Y:S02]  /*0030*/  PRMT R236, RZ, 0x7610, R236 ;  /* 0x00007610ffec7816 */ /* 0x000fe400000000ec */
[----:B------:R-:W-:Y:S01]  /*0040*/  ELECT P3, URZ, PT ;  /* 0x0000000000ff782f */ /* 0x000fe20003860000 */
[----:B---3--:R-:W-:-:S04]  /*0050*/  UISETP.NE.U32.AND UP0, UPT, UR8, URZ, UPT ;  /* 0x000000ff0800728c */ /* 0x008fc8000bf05070 */
[----:B------:R-:W-:Y:S01]  /*0060*/  UISETP.NE.AND.EX UP0, UPT, UR9, URZ, UPT, UP0 ;  /* 0x000000ff0900728c */ /* 0x000fe2000bf05300 */
[----:B--2---:R-:W-:-:S05]  /*0070*/  SHF.R.U32.HI R237, RZ, 0x5, R229 ;  /* 0x00000005ffed7819 */ /* 0x004fca00000116e5 */
[----:B------:R-:W2:Y:S02]  /*0080*/  SHFL.IDX PT, R0, R237, RZ, 0x1f ;  /* 0x00001fffed007589 */ /* 0x000ea400000e0000 */
[----:B--2---:R-:W-:Y:S01]  /*0090*/  R2UR UR18, R0 ;  /* 0x00000000001272ca */ /* 0x004fe200000e0000 */
[----:B-1----:R-:W-:-:S14]  /*00a0*/  BRA.U UP0, `(.L_x_0) ;  /* 0x0000000100307547 */ /* 0x002fdc000b800000 */
[----:B------:R-:W1:Y:S02]  /*00b0*/  LDCU.64 UR4, c[0x0][0x888] ;  /* 0x00011100ff0477ac */ /* 0x000e640008000a00 */
[----:B-1----:R-:W-:-:S04]  /*00c0*/  UISETP.NE.U32.AND UP0, UPT, UR4, URZ, UPT ;  /* 0x000000ff0400728c */ /* 0x002fc8000bf05070 */
[----:B------:R-:W-:-:S09]  /*00d0*/  UISETP.NE.AND.EX UP0, UPT, UR5, URZ, UPT, UP0 ;  /* 0x000000ff0500728c */ /* 0x000fd2000bf05300 */
[----:B------:R-:W-:Y:S05]  /*00e0*/  BRA.U !UP0, `(.L_x_1) ;  /* 0x0000000108147547 */ /* 0x000fea000b800000 */
[----:B------:R-:W1:Y:S01]  /*00f0*/  LDC.64 R2, c[0x0][0x888] ;  /* 0x00022200ff027b82 */ /* 0x000e620000000a00 */
[----:B------:R-:W1:Y:S02]  /*0100*/  LDCU.64 UR4, c[0x0][0x358] ;  /* 0x00006b00ff0477ac */ /* 0x000e640008000a00 */
[----:B-1----:R1:W5:Y:S01]  /*0110*/  LDG.E R123, desc[UR4][R2.64] ;  /* 0x00000004027b7981 */ /* 0x002362000c1e1900 */
[----:B------:R-:W-:Y:S01]  /*0120*/  HFMA2 R236, -RZ, RZ, 0, 5.9604644775390625e-08 ;  /* 0x00000001ffec7431 */ /* 0x000fe200000001ff */
[----:B------:R-:W-:Y:S05]  /*0130*/  BRA `(.L_x_0) ;  /* 0x00000000000c7947 */ /* 0x000fea0003800000 */
.L_x_1:
[----:B------:R-:W1:Y:S01]  /*0140*/  LDCU UR4, c[0x0][0x880] ;  /* 0x00011000ff0477ac */ /* 0x000e620008000800 */
[----:B------:R-:W-:Y:S01]  /*0150*/  HFMA2 R236, -RZ, RZ, 0, 5.9604644775390625e-08 ;  /* 0x00000001ffec7431 */ /* 0x000fe200000001ff */
[----:B-1----:R-:W-:-:S07]  /*0160*/  MOV R123, UR4 ;  /* 0x00000004007b7c02 */ /* 0x002fce0008000f00 */
.L_x_0:
[----:B------:R-:W2:Y:S02]  /*0170*/  LDCU.64 UR4, c[0x0][0x8b0] ;  /* 0x00011600ff0477ac */ /* 0x000ea40008000a00 */
[----:B--2---:R-:W-:-:S04]  /*0180*/  UISETP.NE.U32.AND UP0, UPT, UR4, URZ, UPT ;  /* 0x000000ff0400728c */ /* 0x004fc8000bf05070 */
[----:B------:R-:W-:-:S09]  /*0190*/  UISETP.NE.AND.EX UP0, UPT, UR5, URZ, UPT, UP0 ;  /* 0x000000ff0500728c */ /* 0x000fd2000bf05300 */
[----:B------:R-:W-:Y:S05]  /*01a0*/  BRA.U UP0, `(.L_x_2) ;  /* 0x0000000100287547 */ /* 0x000fea000b800000 */
[----:B------:R-:W2:Y:S02]  /*01b0*/  LDCU.64 UR4, c[0x0][0x8a8] ;  /* 0x00011500ff0477ac */ /* 0x000ea40008000a00 */
[----:B--2---:R-:W-:-:S04]  /*01c0*/  UISETP.NE.U32.AND UP0, UPT, UR4, URZ, UPT ;  /* 0x000000ff0400728c */ /* 0x004fc8000bf05070 */
[----:B------:R-:W-:-:S09]  /*01d0*/  UISETP.NE.AND.EX UP0, UPT, UR5, URZ, UPT, UP0 ;  /* 0x000000ff0500728c */ /* 0x000fd2000bf05300 */
[----:B------:R-:W-:Y:S05]  /*01e0*/  BRA.U !UP0, `(.L_x_3) ;  /* 0x0000000108107547 */ /* 0x000fea000b800000 */
[----:B------:R-:W2:Y:S01]  /*01f0*/  LDC.64 R120, c[0x0][0x8a8] ;  /* 0x00022a00ff787b82 */ /* 0x000ea20000000a00 */
[----:B------:R-:W2:Y:S02]  /*0200*/  LDCU.64 UR4, c[0x0][0x358] ;  /* 0x00006b00ff0477ac */ /* 0x000ea40008000a00 */
[----:B--2---:R2:W5:Y:S01]  /*0210*/  LDG.E R120, desc[UR4][R120.64] ;  /* 0x0000000478787981 */ /* 0x004562000c1e1900 */
[----:B------:R-:W-:Y:S05]  /*0220*/  BRA `(.L_x_2) ;  /* 0x0000000000087947 */ /* 0x000fea0003800000 */
.L_x_3:
[----:B------:R-:W2:Y:S02]  /*0230*/  LDCU UR4, c[0x0][0x8a0] ;  /* 0x00011400ff0477ac */ /* 0x000ea40008000800 */
[----:B--2---:R-:W-:Y:S02]  /*0240*/  MOV R120, UR4 ;  /* 0x0000000400787c02 */ /* 0x004fe40008000f00 */
.L_x_2:
[----:B-1----:R-:W-:Y:S01]  /*0250*/  IMAD.U32 R3, RZ, RZ, UR18 ;  /* 0x00000012ff037e24 */ /* 0x002fe2000f8e00ff */
[----:B------:R-:W-:Y:S04]  /*0260*/  BSSY.RECONVERGENT B0, `(.L_x_4) ;  /* 0x000000c000007945 */ /* 0x000fe80003800200 */
[C---:B------:R-:W-:Y:S02]  /*0270*/  ISETP.NE.OR P1, PT, R3.reuse, 0x1, !P3 ;  /* 0x000000010300780c */ /* 0x040fe40005f25670 */
[----:B------:R-:W-:-:S11]  /*0280*/  ISETP.NE.OR P0, PT, R3, 0x3, !P3 ;  /* 0x000000030300780c */ /* 0x000fd60005f05670 */
[----:B------:R-:W-:Y:S05]  /*0290*/  @P1 BRA `(.L_x_5) ;  /* 0x0000000000201947 */ /* 0x000fea0003800000 */
[----:B------:R-:W1:Y:S02]  /*02a0*/  LDCU.64 UR4, c[0x0][0x348] ;  /* 0x00006900ff0477ac */ /* 0x000e640008000a00 */
[----:B-1----:R-:W-:Y:S02]  /*02b0*/  UIADD3 UR6, UP1, UPT, UR4, 0x80, URZ ;  /* 0x0000008004067890 */ /* 0x002fe4000ff3e0ff */
[----:B------:R-:W-:Y:S02]  /*02c0*/  UIADD3 UR4, UP0, UPT, UR4, 0x180, URZ ;  /* 0x0000018004047890 */ /* 0x000fe4000ff1e0ff */
[----:B------:R-:W-:Y:S02]  /*02d0*/  UIADD3.X UR7, UPT, UPT, URZ, UR5, URZ, UP1, !UPT ;  /* 0x00000005ff077290 */ /* 0x000fe40008ffe4ff */
[----:B------:R-:W-:-:S07]  /*02e0*/  UIADD3.X UR5, UPT, UPT, URZ, UR5, URZ, UP0, !UPT ;  /* 0x00000005ff057290 */ /* 0x000fce00087fe4ff */
[----:B------:R1:W-:Y:S02]  /*02f0*/  UTMACCTL.PF [UR6] ;  /* 0x00000000060079b9 */ /* 0x0003e40008040000 */
[----:B------:R1:W-:Y:S02]  /*0300*/  UTMACCTL.PF [UR4] ;  /* 0x00000000040079b9 */ /* 0x0003e40008040000 */
[----:B-1----:R-:W-:Y:S01]  /*0310*/  NOP ;  /* 0x0000000000007918 */ /* 0x002fe20000000000 */
.L_x_5:
[----:B------:R-:W-:Y:S05]  /*0320*/  BSYNC.RECONVERGENT B0 ;  /* 0x0000000000007941 */ /* 0x000fea0003800200 */
.L_x_4:
[----:B------:R-:W-:Y:S04]  /*0330*/  BSSY.RECONVERGENT B0, `(.L_x_6) ;  /* 0x000000a000007945 */ /* 0x000fe80003800200 */
        /* <DEDUP_REMOVED lines=9> */
.L_x_7:
[----:B------:R-:W-:Y:S05]  /*03d0*/  BSYNC.RECONVERGENT B0 ;  /* 0x0000000000007941 */ /* 0x000fea0003800200 */
.L_x_6:
[----:B------:R-:W1:Y:S01]  /*03e0*/  LDCU.64 UR4, c[0x0][0x888] ;  /* 0x00011100ff0477ac */ /* 0x000e620008000a00 */
[----:B------:R-:W-:Y:S02]  /*03f0*/  UISETP.EQ.U32.AND UP1, UPT, UR8, URZ, UPT ;  /* 0x000000ff0800728c */ /* 0x000fe4000bf22070 */
[----:B------:R-:W-:Y:S02]  /*0400*/  UPLOP3.LUT UP3, UPT, UPT, UPT, UPT, 0x80, 0x8 ;  /* 0x000000000008789c */ /* 0x000fe40003f6f070 */
[----:B-1----:R-:W-:-:S04]  /*0410*/  UISETP.NE.U32.AND UP0, UPT, UR4, URZ, UPT ;  /* 0x000000ff0400728c */ /* 0x002fc8000bf05070 */
[----:B------:R-:W-:-:S04]  /*0420*/  UISETP.NE.AND.EX UP2, UPT, UR5, URZ, UPT, UP0 ;  /* 0x000000ff0500728c */ /* 0x000fc8000bf45300 */
[----:B------:R-:W-:-:S04]  /*0430*/  UISETP.EQ.OR.EX UP4, UPT, UR9, URZ, !UP2, UP1 ;  /* 0x000000ff0900728c */ /* 0x000fc8000d782710 */
[----:B------:R-:W-:-:S05]  /*0440*/  UP2UR UR59, UPR, URZ, 0x10 ;  /* 0x00000010ff3b7883 */ /* 0x000fca0008000000 */
[----:B------:R-:W-:Y:S07]  /*0450*/  BRA.U !UP4, `(.L_x_8) ;  /* 0x000000010c207547 */ /* 0x000fee000b800000 */
[----:B------:R-:W-:Y:S01]  /*0460*/  UISETP.NE.U32.AND UP1, UPT, UR8, URZ, UPT ;  /* 0x000000ff0800728c */ /* 0x000fe2000bf25070 */
[----:B-----5:R-:W-:Y:S01]  /*0470*/  FSETP.NEU.AND P0, PT, R123, RZ, PT ;  /* 0x000000ff7b00720b */ /* 0x020fe20003f0d000 */
[----:B------:R-:W-:Y:S02]  /*0480*/  USEL UR4, URZ, 0xffffffff, UP2 ;  /* 0xffffffffff047887 */ /* 0x000fe40009000000 */
[----:B------:R-:W-:-:S10]  /*0490*/  UISETP.NE.AND.EX UP1, UPT, UR9, URZ, UPT, UP1 ;  /* 0x000000ff0900728c */ /* 0x000fd4000bf25310 */
[----:B------:R-:W-:Y:S01]  /*04a0*/  VOTEU.ANY UP0, P0 ;  /* 0x0000000000ff7886 */ /* 0x000fe20000000100 */
[----:B------:R-:W-:-:S04]  /*04b0*/  @!UP1 USEL UR4, URZ, 0xffffffff, UP0 ;  /* 0xffffffffff049887 */ /* 0x000fc80008000000 */
[----:B------:R-:W-:-:S04]  /*04c0*/  ULOP3.LUT UR4, UR4, 0x1, URZ, 0xc0, !UPT ;  /* 0x0000000104047892 */ /* 0x000fc8000f8ec0ff */
[----:B------:R-:W-:-:S11]  /*04d0*/  UISETP.NE.U32.AND UP3, UPT, UR4, 0x1, UPT ;  /* 0x000000010400788c */ /* 0x000fd6000bf65070 */
.L_x_8:
[----:B------:R-:W1:Y:S01]  /*04e0*/  SHFL.IDX PT, R0, R237, RZ, 0x1f ;  /* 0x00001fffed007589 */ /* 0x000e6200000e0000 */
[----:B------:R-:W-:-:S04]  /*04f0*/  UISETP.NE.AND UP0, UPT, UR18, 0x2, UPT ;  /* 0x000000021200788c */ /* 0x000fc8000bf05270 */
[----:B------:R-:W-:Y:S01]  /*0500*/  USEL UR44, URZ, 0x1, UP0 ;  /* 0x00000001ff2c7887 */ /* 0x000fe20008000000 */
[----:B-1----:R-:W-:-:S13]  /*0510*/  ISETP.NE.AND P0, PT, R0, RZ, PT ;  /* 0x000000ff0000720c */ /* 0x002fda0003f05270 */
[----:B------:R-:W-:Y:S05]  /*0520*/  @P0 BRA `(.L_x_9) ;  /* 0x0000000000500947 */ /* 0x000fea0003800000 */
[----:B------:R-:W1:Y:S01]  /*0530*/  S2UR UR4, SR_CgaCtaId ;  /* 0x00000000000479c3 */ /* 0x000e620000008800 */
[----:B------:R-:W-:Y:S01]  /*0540*/  UMOV UR5, 0x400 ;  /* 0x0000040000057882 */ /* 0x000fe20000000000 */
[----:B------:R-:W-:Y:S01]  /*0550*/  UMOV UR6, 0x1 ;  /* 0x0000000100067882 */ /* 0x000fe20000000000 */
[----:B------:R-:W-:Y:S01]  /*0560*/  ELECT P0, URZ, PT ;  /* 0x0000000000ff782f */ /* 0x000fe20003800000 */
[----:B------:R-:W-:-:S04]  /*0570*/  UIADD3 UR6, UPT, UPT, -UR6, 0x100000, URZ ;  /* 0x0010000006067890 */ /* 0x000fc8000fffe1ff */
[----:B------:R-:W-:Y:S02]  /*0580*/  USHF.L.U32 UR7, UR6, 0xb, URZ ;  /* 0x0000000b06077899 */ /* 0x000fe400080006ff */
[----:B------:R-:W-:Y:S02]  /*0590*/  USHF.L.U32 UR6, UR6, 0x1, URZ ;  /* 0x0000000106067899 */ /* 0x000fe400080006ff */
[----:B-1----:R-:W-:Y:S01]  /*05a0*/  ULEA UR4, UR4, UR5, 0x18 ;  /* 0x0000000504047291 */ /* 0x002fe2000f8ec0ff */
[----:B------:R-:W1:Y:S11]  /*05b0*/  FENCE.VIEW.ASYNC.S ;  /* 0x00000000000073c6 */ /* 0x000e760000000000 */
[----:B-1----:R1:W3:Y:S01]  /*05c0*/  SYNCS.EXCH.64 URZ, [UR4], UR6 ;  /* 0x0000000604ff75b2 */ /* 0x0022e20008000100 */
[----:B------:R1:W4:Y:S01]  /*05d0*/  SYNCS.EXCH.64 URZ, [UR4+0x28], UR6 ;  /* 0x0000280604ff75b2 */ /* 0x0003220008000100 */
[----:B------:R1:W1:Y:S01]  /*05e0*/  SYNCS.EXCH.64 URZ, [UR4+0x8], UR6 ;  /* 0x0000080604ff75b2 */ /* 0x0002620008000100 */
[----:B------:R1:W1:Y:S01]  /*05f0*/  SYNCS.EXCH.64 URZ, [UR4+0x30], UR6 ;  /* 0x0000300604ff75b2 */ /* 0x0002620008000100 */
[----:B------:R1:W1:Y:S01]  /*0600*/  SYNCS.EXCH.64 URZ, [UR4+0x10], UR6 ;  /* 0x0000100604ff75b2 */ /* 0x0002620008000100 */
[----:B------:R1:W1:Y:S01]  /*0610*/  SYNCS.EXCH.64 URZ, [UR4+0x38], UR6 ;  /* 0x0000380604ff75b2 */ /* 0x0002620008000100 */
[----:B------:R1:W1:Y:S01]  /*0620*/  SYNCS.EXCH.64 URZ, [UR4+0x18], UR6 ;  /* 0x0000180604ff75b2 */ /* 0x0002620008000100 */
[----:B------:R1:W1:Y:S01]  /*0630*/  SYNCS.EXCH.64 URZ, [UR4+0x40], UR6 ;  /* 0x0000400604ff75b2 */ /* 0x0002620008000100 */
[----:B------:R1:W1:Y:S01]  /*0640*/  SYNCS.EXCH.64 URZ, [UR4+0x20], UR6 ;  /* 0x0000200604ff75b2 */ /* 0x0002620008000100 */
[----:B------:R1:W1:Y:S01]  /*0650*/  SYNCS.EXCH.64 URZ, [UR4+0x48], UR6 ;  /* 0x0000480604ff75b2 */ /* 0x0002620008000100 */
[----:B------:R-:W-:Y:S01]  /*0660*/  NOP ;  /* 0x0000000000007918 */ /* 0x000fe20000000000 */
.L_x_9:
[----:B------:R-:W2:Y:S01]  /*0670*/  SHFL.IDX PT, R0, R237, RZ, 0x1f ;  /* 0x00001fffed007589 */ /* 0x000ea200000e0000 */
[----:B------:R-:W-:Y:S01]  /*0680*/  NOP ;  /* 0x0000000000007918 */ /* 0x000fe20000000000 */
[----:B--2---:R-:W-:-:S13]  /*0690*/  ISETP.NE.AND P0, PT, R0, 0x1, PT ;  /* 0x000000010000780c */ /* 0x004fda0003f05270 */
[----:B------:R-:W-:Y:S05]  /*06a0*/  @P0 BRA `(.L_x_10) ;  /* 0x0000000000400947 */ /* 0x000fea0003800000 */
[----:B-1----:R-:W1:Y:S01]  /*06b0*/  S2UR UR4, SR_CgaCtaId ;  /* 0x00000000000479c3 */ /* 0x002e620000008800 */
[----:B------:R-:W-:Y:S01]  /*06c0*/  UMOV UR5, 0x400 ;  /* 0x0000040000057882 */ /* 0x000fe20000000000 */
[----:B------:R-:W-:Y:S01]  /*06d0*/  UMOV UR8, 0x20 ;  /* 0x0000002000087882 */ /* 0x000fe20000000000 */
[----:B------:R-:W-:Y:S01]  /*06e0*/  UMOV UR6, 0x80 ;  /* 0x0000008000067882 */ /* 0x000fe20000000000 */
[----:B------:R-:W-:-:S04]  /*06f0*/  UIADD3 UR8, UPT, UPT, -UR8, 0x100000, URZ ;  /* 0x0010000008087890 */ /* 0x000fc8000fffe1ff */
[----:B------:R-:W-:Y:S02]  /*0700*/  USHF.L.U32 UR9, UR8, 0xb, URZ ;  /* 0x0000000b08097899 */ /* 0x000fe400080006ff */
[----:B------:R-:W-:Y:S02]  /*0710*/  USHF.L.U32 UR8, UR8, 0x1, URZ ;  /* 0x0000000108087899 */ /* 0x000fe400080006ff */
[----:B------:R-:W-:-:S04]  /*0720*/  UIADD3 UR6, UPT, UPT, -UR6, 0x100000, URZ ;  /* 0x0010000006067890 */ /* 0x000fc8000fffe1ff */
[----:B------:R-:W-:Y:S02]  /*0730*/  USHF.L.U32 UR7, UR6, 0xb, URZ ;  /* 0x0000000b06077899 */ /* 0x000fe400080006ff */
[----:B------:R-:W-:Y:S01]  /*0740*/  USHF.L.U32 UR6, UR6, 0x1, URZ ;  /* 0x0000000106067899 */ /* 0x000fe200080006ff */
[----:B------:R-:W-:Y:S01]  /*0750*/  ELECT P0, URZ, PT ;  /* 0x0000000000ff782f */ /* 0x000fe20003800000 */
[----:B-1----:R-:W-:Y:S01]  /*0760*/  ULEA UR4, UR4, UR5, 0x18 ;  /* 0x0000000504047291 */ /* 0x002fe2000f8ec0ff */
[----:B------:R-:W1:Y:S11]  /*0770*/  FENCE.VIEW.ASYNC.S ;  /* 0x00000000000073c6 */ /* 0x000e760000000000 */
[----:B-1----:R2:W1:Y:S01]  /*0780*/  SYNCS.EXCH.64 URZ, [UR4+0x50], UR8 ;  /* 0x0000500804ff75b2 */ /* 0x0024620008000100 */
[----:B------:R2:W1:Y:S02]  /*0790*/  SYNCS.EXCH.64 URZ, [UR4+0x58], UR6 ;  /* 0x0000580604ff75b2 */ /* 0x0004640008000100 */
[----:B--2---:R-:W-:Y:S01]  /*07a0*/  NOP ;  /* 0x0000000000007918 */ /* 0x004fe20000000000 */
.L_x_10:
[----:B------:R-:W2:Y:S01]  /*07b0*/  SHFL.IDX PT, R0, R237, RZ, 0x1f ;  /* 0x00001fffed007589 */ /* 0x000ea200000e0000 */
[----:B------:R-:W-:Y:S01]  /*07c0*/  NOP ;  /* 0x0000000000007918 */ /* 0x000fe20000000000 */
[----:B--2---:R-:W-:-:S13]  /*07d0*/  ISETP.NE.AND P0, PT, R0, 0x3, PT ;  /* 0x000000030000780c */ /* 0x004fda0003f05270 */
[----:B------:R-:W-:Y:S05]  /*07e0*/  @P0 BRA `(.L_x_11) ;  /* 0x0000000000300947 */ /* 0x000fea0003800000 */
[----:B-1----:R-:W1:Y:S01]  /*07f0*/  S2UR UR4, SR_CgaCtaId ;  /* 0x00000000000479c3 */ /* 0x002e620000008800 */
[----:B------:R-:W-:Y:S01]  /*0800*/  UMOV UR6, 0x400 ;  /* 0x0000040000067882 */ /* 0x000fe20000000000 */
[----:B------:R-:W-:Y:S01]  /*0810*/  UMOV UR5, 0x20 ;  /* 0x0000002000057882 */ /* 0x000fe20000000000 */
[----:B------:R-:W-:Y:S01]  /*0820*/  ELECT P0, URZ, PT ;  /* 0x0000000000ff782f */ /* 0x000fe20003800000 */
[----:B-1----:R-:W-:Y:S02]  /*0830*/  ULEA UR6, UR4, UR6, 0x18 ;  /* 0x0000000604067291 */ /* 0x002fe4000f8ec0ff */
[----:B------:R-:W-:-:S04]  /*0840*/  UIADD3 UR4, UPT, UPT, -UR5, 0x100000, URZ ;  /* 0x0010000005047890 */ /* 0x000fc8000fffe1ff */
[----:B------:R-:W-:Y:S02]  /*0850*/  USHF.L.U32 UR5, UR4, 0xb, URZ ;  /* 0x0000000b04057899 */ /* 0x000fe400080006ff */
[----:B------:R-:W-:Y:S01]  /*0860*/  USHF.L.U32 UR4, UR4, 0x1, URZ ;  /* 0x0000000104047899 */ /* 0x000fe200080006ff */
[----:B------:R-:W1:Y:S11]  /*0870*/  FENCE.VIEW.ASYNC.S ;  /* 0x00000000000073c6 */ /* 0x000e760000000000 */
[----:B-1----:R2:W1:Y:S01]  /*0880*/  SYNCS.EXCH.64 URZ, [UR6+0x60], UR4 ;  /* 0x0000600406ff75b2 */ /* 0x0024620008000100 */
[----:B------:R2:W1:Y:S02]  /*0890*/  SYNCS.EXCH.64 URZ, [UR6+0x68], UR4 ;  /* 0x0000680406ff75b2 */ /* 0x0004640008000100 */
[----:B--2---:R-:W-:Y:S01]  /*08a0*/  NOP ;  /* 0x0000000000007918 */ /* 0x004fe20000000000 */
.L_x_11:
[----:B------:R-:W2:Y:S01]  /*08b0*/  SHFL.IDX PT, R0, R237, RZ, 0x1f ;  /* 0x00001fffed007589 */ /* 0x000ea200000e0000 */
[----:B------:R-:W-:Y:S01]  /*08c0*/  NOP ;  /* 0x0000000000007918 */ /* 0x000fe20000000000 */
[----:B--2---:R-:W-:-:S13]  /*08d0*/  ISETP.NE.AND P0, PT, R0, 0x4, PT ;  /* 0x000000040000780c */ /* 0x004fda0003f05270 */
[----:B------:R-:W-:Y:S05]  /*08e0*/  @P0 BRA `(.L_x_12) ;  /* 0x00000000004c0947 */ /* 0x000fea0003800000 */
[----:B-1----:R-:W1:Y:S01]  /*08f0*/  S2UR UR6, SR_CgaCtaId ;  /* 0x00000000000679c3 */ /* 0x002e620000008800 */
[----:B------:R-:W-:Y:S01]  /*0900*/  UMOV UR4, 0x100 ;  /* 0x0000010000047882 */ /* 0x000fe20000000000 */
[----:B------:R-:W-:Y:S01]  /*0910*/  UMOV UR5, 0x400 ;  /* 0x0000040000057882 */ /* 0x000fe20000000000 */
[----:B------:R-:W-:Y:S01]  /*0920*/  USEL UR4, UR4, 0xe0, UP3 ;  /* 0x000000e004047887 */ /* 0x000fe20009800000 */
[----:B------:R-:W-:Y:S01]  /*0930*/  UMOV UR8, 0x1 ;  /* 0x0000000100087882 */ /* 0x000fe20000000000 */
[----:B------:R-:W-:Y:S01]  /*0940*/  ELECT P0, URZ, PT ;  /* 0x0000000000ff782f */ /* 0x000fe20003800000 */
[----:B------:R-:W-:-:S04]  /*0950*/  UIADD3 UR8, UPT, UPT, -UR8, 0x100000, URZ ;  /* 0x0010000008087890 */ /* 0x000fc8000fffe1ff */
[----:B------:R-:W-:Y:S02]  /*0960*/  USHF.L.U32 UR9, UR8, 0xb, URZ ;  /* 0x0000000b08097899 */ /* 0x000fe400080006ff */
[----:B------:R-:W-:Y:S02]  /*0970*/  USHF.L.U32 UR8, UR8, 0x1, URZ ;  /* 0x0000000108087899 */ /* 0x000fe400080006ff */
[----:B-1----:R-:W-:Y:S02]  /*0980*/  ULEA UR6, UR6, UR5, 0x18 ;  /* 0x0000000506067291 */ /* 0x002fe4000f8ec0ff */
[----:B------:R-:W-:-:S04]  /*0990*/  UIADD3 UR4, UPT, UPT, -UR4, 0x100000, URZ ;  /* 0x0010000004047890 */ /* 0x000fc8000fffe1ff */
[----:B------:R-:W-:Y:S02]  /*09a0*/  USHF.L.U32 UR5, UR4, 0xb, URZ ;  /* 0x0000000b04057899 */ /* 0x000fe400080006ff */
[----:B------:R-:W-:Y:S01]  /*09b0*/  USHF.L.U32 UR4, UR4, 0x1, URZ ;  /* 0x0000000104047899 */ /* 0x000fe200080006ff */
[----:B------:R-:W1:Y:S03]  /*09c0*/  FENCE.VIEW.ASYNC.S ;  /* 0x00000000000073c6 */ /* 0x000e660000000000 */
[----:B-1----:R2:W1:Y:S08]  /*09d0*/  SYNCS.EXCH.64 URZ, [UR6+0x70], UR8 ;  /* 0x0000700806ff75b2 */ /* 0x0024700008000100 */
[----:B------:R2:W1:Y:S01]  /*09e0*/  SYNCS.EXCH.64 URZ, [UR6+0x80], UR4 ;  /* 0x0000800406ff75b2 */ /* 0x0004620008000100 */
[----:B------:R2:W1:Y:S01]  /*09f0*/  SYNCS.EXCH.64 URZ, [UR6+0x78], UR8 ;  /* 0x0000780806ff75b2 */ /* 0x0004620008000100 */
[----:B------:R2:W1:Y:S02]  /*0a00*/  SYNCS.EXCH.64 URZ, [UR6+0x88], UR4 ;  /* 0x0000880406ff75b2 */ /* 0x0004640008000100 */
[----:B--2---:R-:W-:Y:S01]  /*0a10*/  NOP ;  /* 0x0000000000007918 */ /* 0x004fe20000000000 */
.L_x_12:
        /* <DEDUP_REMOVED lines=18> */
[----:B------:R2:W1:Y:S01]  /*0b40*/  SYNCS.EXCH.64 URZ, [UR4+0xb0], UR6 ;  /* 0x0000b00604ff75b2 */ /* 0x0004620008000100 */
[----:B------:R2:W1:Y:S01]  /*0b50*/  SYNCS.EXCH.64 URZ, [UR4+0x98], UR8 ;  /* 0x0000980804ff75b2 */ /* 0x0004620008000100 */
[----:B------:R2:W1:Y:S01]  /*0b60*/  SYNCS.EXCH.64 URZ, [UR4+0xb8], UR6 ;  /* 0x0000b80604ff75b2 */ /* 0x0004620008000100 */
[----:B------:R2:W1:Y:S01]  /*0b70*/  SYNCS.EXCH.64 URZ, [UR4+0xa0], UR8 ;  /* 0x0000a00804ff75b2 */ /* 0x0004620008000100 */
[----:B------:R2:W1:Y:S01]  /*0b80*/  SYNCS.EXCH.64 URZ, [UR4+0xc0], UR6 ;  /* 0x0000c00604ff75b2 */ /* 0x0004620008000100 */
[----:B------:R2:W1:Y:S01]  /*0b90*/  SYNCS.EXCH.64 URZ, [UR4+0xa8], UR8 ;  /* 0x0000a80804ff75b2 */ /* 0x0004620008000100 */
[----:B------:R2:W1:Y:S02]  /*0ba0*/  SYNCS.EXCH.64 URZ, [UR4+0xc8], UR6 ;  /* 0x0000c80604ff75b2 */ /* 0x0004640008000100 */
[----:B--2---:R-:W-:Y:S01]  /*0bb0*/  NOP ;  /* 0x0000000000007918 */ /* 0x004fe20000000000 */
.L_x_13:
[----:B------:R-:W2:Y:S01]  /*0bc0*/  SHFL.IDX PT, R0, R237, RZ, 0x1f ;  /* 0x00001fffed007589 */ /* 0x000ea200000e0000 */
[----:B------:R-:W1:Y:S01]  /*0bd0*/  S2UR UR46, SR_CTAID.X ;  /* 0x00000000002e79c3 */ /* 0x000e620000002500 */
[----:B------:R-:W-:-:S07]  /*0be0*/  NOP ;  /* 0x0000000000007918 */ /* 0x000fce0000000000 */
[----:B------:R-:W1:Y:S01]  /*0bf0*/  S2UR UR47, SR_CTAID.Y ;  /* 0x00000000002f79c3 */ /* 0x000e620000002600 */
[----:B--2---:R-:W-:-:S13]  /*0c00*/  ISETP.NE.AND P0, PT, R0, 0x3, PT ;  /* 0x000000030000780c */ /* 0x004fda0003f05270 */
[----:B-1----:R-:W-:Y:S05]  /*0c10*/  @P0 BRA `(.L_x_14) ;  /* 0x0000000000380947 */ /* 0x002fea0003800000 */
        /* <DEDUP_REMOVED lines=9> */
[----:B-1----:R1:W2:Y:S01]  /*0cb0*/  SYNCS.EXCH.64 URZ, [UR4+0xd0], UR6 ;  /* 0x0000d00604ff75b2 */ /* 0x0022a20008000100 */
[----:B------:R1:W1:Y:S01]  /*0cc0*/  SYNCS.EXCH.64 URZ, [UR4+0xe0], UR6 ;  /* 0x0000e00604ff75b2 */ /* 0x0002620008000100 */
[----:B------:R1:W1:Y:S01]  /*0cd0*/  SYNCS.EXCH.64 URZ, [UR4+0xd8], UR6 ;  /* 0x0000d80604ff75b2 */ /* 0x0002620008000100 */
[----:B------:R1:W1:Y:S01]  /*0ce0*/  SYNCS.EXCH.64 URZ, [UR4+0xe8], UR6 ;  /* 0x0000e80604ff75b2 */ /* 0x0002620008000100 */
[----:B------:R-:W-:Y:S01]  /*0cf0*/  NOP ;  /* 0x0000000000007918 */ /* 0x000fe20000000000 */
.L_x_14:
[----:B------:R-:W-:-:S05]  /*0d00*/  CS2R.32 R2, SR_CgaSize ;  /* 0x0000000000027805 */ /* 0x000fca0000008a00 */
[----:B------:R-:W-:-:S05]  /*0d10*/  IMAD R2, R2, -0xa0, RZ ;  /* 0xffffff6002027824 */ /* 0x000fca00078e02ff */
[----:B------:R-:W-:-:S14]  /*0d20*/  R2UR UR5, R2 ;  /* 0x00000000020572ca */ /* 0x000fdc00000e0000 */
[----:B------:R-:W3:Y:S01]  /*0d30*/  LDCU UR5, c[0x0][UR5+0x2b0] ;  /* 0x00005600050577ac */ /* 0x000ee20008000800 */
[----:B------:R-:W-:Y:S01]  /*0d40*/  I2FP.F32.U32 R2, UR46 ;  /* 0x0000002e00027c45 */ /* 0x000fe20008201000 */
[----:B------:R-:W-:Y:S01]  /*0d50*/  NOP ;  /* 0x0000000000007918 */ /* 0x000fe20000000000 */
[----:B------:R-:W-:Y:S02]  /*0d60*/  I2FP.F32.U32 R0, UR47 ;  /* 0x0000002f00007c45 */ /* 0x000fe40008201000 */
[----:B------:R-:W-:-:S06]  /*0d70*/  RPCMOV.32 Rpc.LO, R2 ;  /* 0x0000000200007352 */ /* 0x000fcc0000000000 */
[----:B------:R-:W-:-:S05]  /*0d80*/  CS2R.32 R2, SR_CgaSize ;  /* 0x0000000000027805 */ /* 0x000fca0000008a00 */
[----:B------:R-:W-:-:S05]  /*0d90*/  IMAD R2, R2, -0xa0, RZ ;  /* 0xffffff6002027824 */ /* 0x000fca00078e02ff */
[----:B-1----:R-:W-:Y:S02]  /*0da0*/  R2UR UR4, R2 ;  /* 0x00000000020472ca */ /* 0x002fe400000e0000 */
[----:B------:R-:W-:-:S12]  /*0db0*/  RPCMOV.32 R2, Rpc.LO ;  /* 0x0000000000027353 */ /* 0x000fd80000000000 */
[----:B------:R-:W1:Y:S01]  /*0dc0*/  LDCU UR4, c[0x0][UR4+0x2b4] ;  /* 0x00005680040477ac */ /* 0x000e620008000800 */
[----:B------:R-:W1:Y:S01]  /*0dd0*/  S2UR UR36, SR_CTAID.Z ;  /* 0x00000000002479c3 */ /* 0x000e620000002700 */
[----:B------:R-:W4:Y:S01]  /*0de0*/  LDCU UR19, c[0x0][0xb24] ;  /* 0x00016480ff1377ac */ /* 0x000f220008000800 */
[----:B------:R-:W-:-:S06]  /*0df0*/  RPCMOV.32 Rpc.LO, R2 ;  /* 0x0000000200007352 */ /* 0x000fcc0000000000 */
[----:B------:R-:W-:-:S05]  /*0e00*/  CS2R.32 R2, SR_CgaSize ;  /* 0x0000000000027805 */ /* 0x000fca0000008a00 */
[----:B------:R-:W-:-:S05]  /*0e10*/  IMAD R2, R2, -0xa0, RZ ;  /* 0xffffff6002027824 */ /* 0x000fca00078e02ff */
[----:B------:R-:W-:Y:S02]  /*0e20*/  R2UR UR58, R2 ;  /* 0x00000000023a72ca */ /* 0x000fe400000e0000 */
[----:B------:R-:W-:-:S12]  /*0e30*/  RPCMOV.32 R2, Rpc.LO ;  /* 0x0000000000027353 */ /* 0x000fd80000000000 */
[----:B------:R-:W2:Y:S01]  /*0e40*/  LDCU UR58, c[0x0][UR58+0x2a0] ;  /* 0x000054003a3a77ac */ /* 0x000ea20008000800 */
[----:B------:R-:W-:-:S06]  /*0e50*/  RPCMOV.32 Rpc.LO, R2 ;  /* 0x0000000200007352 */ /* 0x000fcc0000000000 */
[----:B------:R-:W-:-:S05]  /*0e60*/  CS2R.32 R2, SR_CgaSize ;  /* 0x0000000000027805 */ /* 0x000fca0000008a00 */
[----:B------:R-:W-:-:S05]  /*0e70*/  IMAD R2, R2, -0xa0, RZ ;  /* 0xffffff6002027824 */ /* 0x000fca00078e02ff */
[----:B------:R-:W-:Y:S02]  /*0e80*/  R2UR UR57, R2 ;  /* 0x00000000023972ca */ /* 0x000fe400000e0000 */
[----:B------:R-:W-:-:S12]  /*0e90*/  RPCMOV.32 R2, Rpc.LO ;  /* 0x0000000000027353 */ /* 0x000fd80000000000 */
[----:B------:R-:W2:Y:S01]  /*0ea0*/  LDCU UR57, c[0x0][UR57+0x2a4] ;  /* 0x00005480393977ac */ /* 0x000ea20008000800 */
[----:B---3--:R-:W-:Y:S01]  /*0eb0*/  FMUL R2, R2, UR5 ;  /* 0x0000000502027c20 */ /* 0x008fe20008400000 */
[----:B-1----:R-:W-:-:S05]  /*0ec0*/  FMUL R0, R0, UR4 ;  /* 0x0000000400007c20 */ /* 0x002fca0008400000 */
[----:B------:R-:W1:Y:S01]  /*0ed0*/  F2I.U32.TRUNC.NTZ R2, R2 ;  /* 0x0000000200027305 */ /* 0x000e62000020f000 */
[----:B----4-:R-:W-:-:S07]  /*0ee0*/  UISETP.GE.AND UP0, UPT, UR19, 0x1, UPT ;  /* 0x000000011300788c */ /* 0x010fce000bf06270 */
[----:B------:R-:W3:Y:S01]  /*0ef0*/  F2I.U32.TRUNC.NTZ R0, R0 ;  /* 0x0000000000007305 */ /* 0x000ee2000020f000 */
[----:B-1----:R-:W-:Y:S02]  /*0f00*/  R2UR UR4, R2 ;  /* 0x00000000020472ca */ /* 0x002fe400000e0000 */
[----:B---3--:R-:W-:-:S11]  /*0f10*/  R2UR UR6, R0 ;  /* 0x00000000000672ca */ /* 0x008fd600000e0000 */
[----:B------:R-:W-:-:S04]  /*0f20*/  UIADD3 UR5, UPT, UPT, -UR4, URZ, URZ ;  /* 0x000000ff04057290 */ /* 0x000fc8000fffe1ff */
[----:B--2---:R-:W-:Y:S02]  /*0f30*/  UIMAD UR58, UR58, UR5, UR46 ;  /* 0x000000053a3a72a4 */ /* 0x004fe4000f8e022e */
[----:B------:R-:W-:-:S04]  /*0f40*/  UIADD3 UR4, UPT, UPT, -UR6, URZ, URZ ;  /* 0x000000ff06047290 */ /* 0x000fc8000fffe1ff */
[----:B------:R-:W-:Y:S01]  /*0f50*/  UIMAD UR57, UR57, UR4, UR47 ;  /* 0x00000004393972a4 */ /* 0x000fe2000f8e022f */
[----:B------:R-:W-:Y:S06]  /*0f60*/  BAR.SYNC.DEFER_BLOCKING 0x0 ;  /* 0x0000000000007b1d */ /* 0x000fec0000010000 */
[----:B------:R-:W-:Y:S05]  /*0f70*/  BRA.U !UP0, `(.L_x_15) ;  /* 0x0000000108d47547 */ /* 0x000fea000b800000 */
[----:B------:R-:W1:Y:S01]  /*0f80*/  LDCU.128 UR20, c[0x0][0xb10] ;  /* 0x00016200ff1477ac */ /* 0x000e620008000c00 */
[----:B------:R-:W2:Y:S01]  /*0f90*/  LDCU UR6, c[0x0][0x370] ;  /* 0x00006e00ff0677ac */ /* 0x000ea20008000800 */
[----:B------:R-:W3:Y:S01]  /*0fa0*/  LDCU UR4, c[0x0][0x374] ;  /* 0x00006e80ff0477ac */ /* 0x000ee20008000800 */
[----:B------:R-:W4:Y:S01]  /*0fb0*/  LDCU UR24, c[0x0][0xb0c] ;  /* 0x00016180ff1877ac */ /* 0x000f220008000800 */
[----:B------:R-:W4:Y:S01]  /*0fc0*/  LDCU UR5, c[0x0][0xb20] ;  /* 0x00016400ff0577ac */ /* 0x000f220008000800 */
[----:B------:R-:W4:Y:S01]  /*0fd0*/  LDCU.64 UR16, c[0x0][0xb28] ;  /* 0x00016500ff1077ac */ /* 0x000f220008000a00 */
[----:B-1----:R-:W-:Y:S02]  /*0fe0*/  UISETP.NE.AND UP0, UPT, UR22, 0x1, UPT ;  /* 0x000000011600788c */ /* 0x002fe4000bf05270 */
[----:B---3--:R-:W-:Y:S02]  /*0ff0*/  UIMAD.WIDE.U32 UR8, UR4, UR23, URZ ;  /* 0x00000017040872a5 */ /* 0x008fe4000f8e00ff */
[----:B--2---:R-:W-:-:S02]  /*1000*/  UIMAD.WIDE.U32 UR10, UR6, UR20, URZ ;  /* 0x00000014060a72a5 */ /* 0x004fc4000f8e00ff */
[----:B----4-:R-:W-:Y:S02]  /*1010*/  UISETP.NE.AND UP1, UPT, UR24, 0x1, UPT ;  /* 0x000000011800788c */ /* 0x010fe4000bf25270 */
[----:B------:R-:W-:Y:S01]  /*1020*/  UISETP.NE.AND UP4, UPT, UR19, 0x1, UPT ;  /* 0x000000011300788c */ /* 0x000fe2000bf85270 */
[----:B------:R-:W-:Y:S02]  /*1030*/  UMOV UR8, UR9 ;  /* 0x0000000900087c82 */ /* 0x000fe40008000000 */
[----:B------:R-:W-:Y:S01]  /*1040*/  UMOV UR10, UR11 ;  /* 0x0000000b000a7c82 */ /* 0x000fe20008000000 */
[----:B------:R-:W-:Y:S02]  /*1050*/  @UP0 USHF.R.U32.HI UR4, URZ, UR5, UR8 ;  /* 0x00000005ff040299 */ /* 0x000fe40008011608 */
[----:B------:R-:W-:Y:S02]  /*1060*/  UIMAD.WIDE.U32 UR12, UR47, UR23, URZ ;  /* 0x000000172f0c72a5 */ /* 0x000fe4000f8e00ff */
[----:B------:R-:W-:-:S02]  /*1070*/  UIMAD.WIDE.U32 UR8, UR4, UR16, URZ ;  /* 0x00000010040872a5 */ /* 0x000fc4000f8e00ff */
[----:B------:R-:W-:Y:S02]  /*1080*/  @UP1 USHF.R.U32.HI UR6, URZ, UR21, UR10 ;  /* 0x00000015ff061299 */ /* 0x000fe4000801160a */
[----:B------:R-:W-:Y:S02]  /*1090*/  UIMAD.WIDE.U32 UR14, UR46, UR20, URZ ;  /* 0x000000142e0e72a5 */ /* 0x000fe4000f8e00ff */
[----:B------:R-:W-:Y:S01]  /*10a0*/  UIMAD.WIDE.U32 UR10, UR6, UR16, URZ ;  /* 0x00000010060a72a5 */ /* 0x000fe2000f8e00ff */
[----:B------:R-:W-:Y:S01]  /*10b0*/  UMOV UR12, UR13 ;  /* 0x0000000d000c7c82 */ /* 0x000fe20008000000 */
[----:B------:R-:W-:Y:S01]  /*10c0*/  UMOV UR8, UR9 ;  /* 0x0000000900087c82 */ /* 0x000fe20008000000 */
[----:B------:R-:W-:Y:S02]  /*10d0*/  USHF.R.U32.HI UR12, URZ, UR5, UR12 ;  /* 0x00000005ff0c7299 */ /* 0x000fe4000801160c */
[----:B------:R-:W-:Y:S01]  /*10e0*/  @UP4 USHF.R.U32.HI UR4, URZ, UR17, UR8 ;  /* 0x00000011ff044299 */ /* 0x000fe20008011608 */
[----:B------:R-:W-:Y:S01]  /*10f0*/  UMOV UR14, UR15 ;  /* 0x0000000f000e7c82 */ /* 0x000fe20008000000 */
[----:B------:R-:W-:Y:S01]  /*1100*/  UMOV UR10, UR11 ;  /* 0x0000000b000a7c82 */ /* 0x000fe20008000000 */
[----:B------:R-:W-:-:S02]  /*1110*/  USHF.R.U32.HI UR14, URZ, UR21, UR14 ;  /* 0x00000015ff0e7299 */ /* 0x000fc4000801160e */
[----:B------:R-:W-:Y:S02]  /*1120*/  USEL UR5, UR47, UR12, !UP0 ;  /* 0x0000000c2f057287 */ /* 0x000fe4000c000000 */
[----:B------:R-:W-:Y:S02]  /*1130*/  @UP4 USHF.R.U32.HI UR6, URZ, UR17, UR10 ;  /* 0x00000011ff064299 */ /* 0x000fe4000801160a */
[----:B------:R-:W-:Y:S02]  /*1140*/  UIMAD UR7, UR4, UR19, URZ ;  /* 0x00000013040772a4 */ /* 0x000fe4000f8e02ff */
[----:B------:R-:W-:Y:S02]  /*1150*/  USEL UR4, UR46, UR14, !UP1 ;  /* 0x0000000e2e047287 */ /* 0x000fe4000c800000 */
[----:B------:R-:W-:Y:S02]  /*1160*/  UIMAD UR10, UR6, UR19, URZ ;  /* 0x00000013060a72a4 */ /* 0x000fe4000f8e02ff */
[----:B------:R-:W-:-:S02]  /*1170*/  UISETP.GE.AND UP0, UPT, UR5, UR7, UPT ;  /* 0x000000070500728c */ /* 0x000fc4000bf06270 */
[----:B------:R-:W-:Y:S02]  /*1180*/  UIMAD.WIDE.U32 UR8, UR5, UR16, URZ ;  /* 0x00000010050872a5 */ /* 0x000fe4000f8e00ff */
[----:B------:R-:W-:Y:S02]  /*1190*/  UISETP.GE.OR UP0, UPT, UR4, UR10, UP0 ;  /* 0x0000000a0400728c */ /* 0x000fe40008706670 */
[----:B------:R-:W-:Y:S02]  /*11a0*/  UIMAD.WIDE.U32 UR10, UR4, UR16, URZ ;  /* 0x00000010040a72a5 */ /* 0x000fe4000f8e00ff */
[----:B------:R-:W-:Y:S01]  /*11b0*/  UIADD3 UR10, UPT, UPT, -UR4, URZ, URZ ;  /* 0x000000ff040a7290 */ /* 0x000fe2000fffe1ff */
[----:B------:R-:W-:Y:S01]  /*11c0*/  UMOV UR8, UR9 ;  /* 0x0000000900087c82 */ /* 0x000fe20008000000 */
[----:B------:R-:W-:Y:S02]  /*11d0*/  UIADD3 UR9, UPT, UPT, -UR5, URZ, URZ ;  /* 0x000000ff05097290 */ /* 0x000fe4000fffe1ff */
[----:B------:R-:W-:-:S03]  /*11e0*/  USHF.R.U32.HI UR8, URZ, UR17, UR8 ;  /* 0x00000011ff087299 */ /* 0x000fc60008011608 */
[----:B------:R-:W-:Y:S01]  /*11f0*/  @!UP0 UMOV UR7, UR11 ;  /* 0x0000000b00078c82 */ /* 0x000fe20008000000 */
[----:B------:R-:W-:Y:S02]  /*1200*/  UIMAD UR47, UR22, UR9, UR47 ;  /* 0x00000009162f72a4 */ /* 0x000fe4000f8e022f */
[----:B------:R-:W-:Y:S02]  /*1210*/  USEL UR8, UR5, UR8, !UP4 ;  /* 0x0000000805087287 */ /* 0x000fe4000e000000 */
[----:B------:R-:W-:Y:S02]  /*1220*/  @!UP0 USHF.R.U32.HI UR7, URZ, UR17, UR7 ;  /* 0x00000011ff078299 */ /* 0x000fe40008011607 */
[----:B------:R-:W-:Y:S02]  /*1230*/  UIADD3 UR9, UPT, UPT, -UR8, URZ, URZ ;  /* 0x000000ff08097290 */ /* 0x000fe4000fffe1ff */
[----:B------:R-:W-:Y:S02]  /*1240*/  @!UP0 USEL UR7, UR4, UR7, !UP4 ;  /* 0x0000000704078287 */ /* 0x000fe4000e000000 */
[----:B------:R-:W-:-:S02]  /*1250*/  UIMAD UR9, UR19, UR9, UR5 ;  /* 0x00000009130972a4 */ /* 0x000fc4000f8e0205 */
[----:B------:R-:W-:Y:S02]  /*1260*/  @!UP0 UIADD3 UR8, UPT, UPT, UR8, -UR7, URZ ;  /* 0x8000000708088290 */ /* 0x000fe4000fffe0ff */
[----:B------:R-:W-:Y:S02]  /*1270*/  @!UP0 UIMAD UR7, UR9, UR6, UR7 ;  /* 0x00000006090782a4 */ /* 0x000fe4000f8e0207 */
[----:B------:R-:W-:Y:S02]  /*1280*/  @!UP0 UIMAD UR5, UR8, UR19, UR4 ;  /* 0x00000013080582a4 */ /* 0x000fe4000f8e0204 */
[----:B------:R-:W-:Y:S02]  /*1290*/  UIMAD UR6, UR24, UR10, UR46 ;  /* 0x0000000a180672a4 */ /* 0x000fe4000f8e022e */
[----:B------:R-:W-:Y:S01]  /*12a0*/  UIMAD UR47, UR5, UR22, UR47 ;  /* 0x00000016052f72a4 */ /* 0x000fe2000f8e022f */
[----:B------:R-:W-:Y:S02]  /*12b0*/  @!UP0 UMOV UR4, UR7 ;  /* 0x0000000700048c82 */ /* 0x000fe40008000000 */
[----:B------:R-:W-:-:S12]  /*12c0*/  UIMAD UR46, UR4, UR24, UR6 ;  /* 0x00000018042e72a4 */ /* 0x000fd8000f8e0206 */
.L_x_15:
[----:B------:R-:W1:Y:S01]  /*12d0*/  LDCU UR4, c[0x0][0xb30] ;  /* 0x00016600ff0477ac */ /* 0x000e620008000800 */
[----:B------:R-:W2:Y:S01]  /*12e0*/  S2UR UR5, SR_CgaCtaId ;  /* 0x00000000000579c3 */ /* 0x000ea20000008800 */
[----:B-1----:R-:W-:-:S09]  /*12f0*/  UISETP.NE.AND UP0, UPT, UR4, 0x1, UPT ;  /* 0x000000010400788c */ /* 0x002fd2000bf05270 */
[----:B--2---:R-:W-:Y:S05]  /*1300*/  BRA.U UP0, `(.L_x_16) ;  /* 0x0000000100447547 */ /* 0x004fea000b800000 */
[----:B------:R-:W1:Y:S01]  /*1310*/  LDCU.128 UR12, c[0x0][0xb10] ;  /* 0x00016200ff0c77ac */ /* 0x000e620008000c00 */
[----:B------:R-:W2:Y:S01]  /*1320*/  LDCU UR10, c[0x0][0xb0c] ;  /* 0x00016180ff0a77ac */ /* 0x000ea20008000800 */
[----:B------:R-:W3:Y:S01]  /*1330*/  LDCU UR4, c[0x0][0xb20] ;  /* 0x00016400ff0477ac */ /* 0x000ee20008000800 */
[----:B-1----:R-:W-:Y:S02]  /*1340*/  UIMAD.WIDE.U32 UR8, UR46, UR12, URZ ;  /* 0x0000000c2e0872a5 */ /* 0x002fe4000f8e00ff */
[----:B------:R-:W-:Y:S02]  /*1350*/  UIMAD.WIDE.U32 UR6, UR47, UR15, URZ ;  /* 0x0000000f2f0672a5 */ /* 0x000fe4000f8e00ff */
[----:B--2---:R-:W-:Y:S02]  /*1360*/  UISETP.NE.AND UP1, UPT, UR10, 0x1, UPT ;  /* 0x000000010a00788c */ /* 0x004fe4000bf25270 */
[----:B------:R-:W-:Y:S01]  /*1370*/  UISETP.NE.AND UP0, UPT, UR14, 0x1, UPT ;  /* 0x000000010e00788c */ /* 0x000fe2000bf05270 */
[----:B------:R-:W-:-:S02]  /*1380*/  UMOV UR8, UR9 ;  /* 0x0000000900087c82 */ /* 0x000fc40008000000 */
[----:B------:R-:W-:Y:S01]  /*1390*/  UMOV UR6, UR7 ;  /* 0x0000000700067c82 */ /* 0x000fe20008000000 */
[----:B------:R-:W-:Y:S02]  /*13a0*/  USHF.R.U32.HI UR8, URZ, UR13, UR8 ;  /* 0x0000000dff087299 */ /* 0x000fe40008011608 */
[----:B---3--:R-:W-:Y:S02]  /*13b0*/  USHF.R.U32.HI UR4, URZ, UR4, UR6 ;  /* 0x00000004ff047299 */ /* 0x008fe40008011606 */
[----:B------:R-:W-:Y:S02]  /*13c0*/  USEL UR6, UR46, UR8, !UP1 ;  /* 0x000000082e067287 */ /* 0x000fe4000c800000 */
[----:B------:R-:W-:-:S04]  /*13d0*/  USEL UR4, UR47, UR4, !UP0 ;  /* 0x000000042f047287 */ /* 0x000fc8000c000000 */
[----:B------:R-:W-:Y:S02]  /*13e0*/  UIADD3 UR7, UPT, UPT, UR6, -UR4, URZ ;  /* 0x8000000406077290 */ /* 0x000fe4000fffe0ff */
[----:B------:R-:W-:Y:S02]  /*13f0*/  UIADD3 UR4, UPT, UPT, -UR6, UR4, URZ ;  /* 0x0000000406047290 */ /* 0x000fe4000fffe1ff */
[----:B------:R-:W-:Y:S02]  /*1400*/  UIMAD UR47, UR7, UR14, UR47 ;  /* 0x0000000e072f72a4 */ /* 0x000fe4000f8e022f */
[----:B------:R-:W-:-:S12]  /*1410*/  UIMAD UR46, UR4, UR10, UR46 ;  /* 0x0000000a042e72a4 */ /* 0x000fd8000f8e022e */
.L_x_16:
[----:B------:R-:W-:Y:S01]  /*1420*/  BAR.SYNC.DEFER_BLOCKING 0x0 ;  /* 0x0000000000007b1d */ /* 0x000fe20000010000 */
[----:B------:R-:W-:Y:S01]  /*1430*/  UISETP.NE.AND UP0, UPT, UR18, 0x2, UPT ;  /* 0x000000021200788c */ /* 0x000fe2000bf05270 */
[----:B------:R-:W-:Y:S02]  /*1440*/  ISETP.NE.OR P3, PT, R3, 0x2, !P3 ;  /* 0x000000020300780c */ /* 0x000fe40005f65670 */
[----:B------:R-:W-:Y:S02]  /*1450*/  LOP3.LUT R0, R229, 0x1f, RZ, 0xc0, !PT ;  /* 0x0000001fe5007812 */ /* 0x000fe400078ec0ff */
[----:B------:R-:W1:Y:S04]  /*1460*/  LDCU UR41, c[0x0][0xb24] ;  /* 0x00016480ff2977ac */ /* 0x000e680008000800 */
[----:B------:R-:W-:Y:S05]  /*1470*/  BRA.U UP0, `(.L_x_17) ;  /* 0x0000001100ac7547 */ /* 0x000fea000b800000 */
[----:B------:R-:W2:Y:S01]  /*1480*/  LDCU UR7, c[0x0][0x38c] ;  /* 0x00007180ff0777ac */ /* 0x000ea20008000800 */
[----:B------:R-:W-:Y:S01]  /*1490*/  PLOP3.LUT P1, PT, PT, PT, UP3, 0x80, 0x8 ;  /* 0x000000000008781c */ /* 0x000fe20003f2f038 */
[----:B------:R-:W-:Y:S01]  /*14a0*/  IMAD.MOV.U32 R12, RZ, RZ, 0x1 ;  /* 0x00000001ff0c7424 */ /* 0x000fe200078e00ff */
[----:B------:R-:W-:Y:S02]  /*14b0*/  ISETP.EQ.OR P2, PT, R0, RZ, P3 ;  /* 0x000000ff0000720c */ /* 0x000fe40001f42670 */
[----:B------:R-:W-:Y:S02]  /*14c0*/  CS2R R10, SRZ ;  /* 0x00000000000a7805 */ /* 0x000fe4000001ff00 */
[----:B------:R-:W-:Y:S01]  /*14d0*/  PLOP3.LUT P1, PT, P1, PT, PT, 0x8, 0x80 ;  /* 0x000000000080781c */ /* 0x000fe20000f2e170 */
[----:B------:R-:W-:Y:S01]  /*14e0*/  IMAD.MOV.U32 R9, RZ, RZ, RZ ;  /* 0x000000ffff097224 */ /* 0x000fe200078e00ff */
[----:B------:R-:W3:Y:S01]  /*14f0*/  LDCU UR38, c[0x0][0x370] ;  /* 0x00006e00ff2677ac */ /* 0x000ee20008000800 */
[----:B------:R-:W-:Y:S01]  /*1500*/  IMAD.MOV.U32 R8, RZ, RZ, 0x1 ;  /* 0x00000001ff087424 */ /* 0x000fe200078e00ff */
[----:B------:R-:W4:Y:S01]  /*1510*/  LDCU.64 UR26, c[0x0][0x348] ;  /* 0x00006900ff1a77ac */ /* 0x000f220008000a00 */
[----:B------:R-:W1:Y:S01]  /*1520*/  LDCU UR37, c[0x0][0x374] ;  /* 0x00006e80ff2577ac */ /* 0x000e620008000800 */
[----:B--2---:R-:W-:-:S02]  /*1530*/  UIADD3 UR6, UPT, UPT, UR7, 0x7f, URZ ;  /* 0x0000007f07067890 */ /* 0x004fc4000fffe0ff */
[----:B------:R-:W-:Y:S02]  /*1540*/  UIADD3 UR43, UPT, UPT, UR7, 0xfe, URZ ;  /* 0x000000fe072b7890 */ /* 0x000fe4000fffe0ff */
[----:B------:R-:W-:-:S04]  /*1550*/  USHF.R.S32.HI UR4, URZ, 0x1f, UR6 ;  /* 0x0000001fff047899 */ /* 0x000fc80008011406 */
[----:B------:R-:W-:Y:S02]  /*1560*/  ULEA.HI UR4, UR4, UR6, URZ, 0x7 ;  /* 0x0000000604047291 */ /* 0x000fe4000f8f38ff */
[----:B------:R-:W-:Y:S02]  /*1570*/  UIADD3 UR6, UPT, UPT, UR7, -0x1, URZ ;  /* 0xffffffff07067890 */ /* 0x000fe4000fffe0ff */
[----:B------:R-:W-:Y:S02]  /*1580*/  USHF.R.S32.HI UR40, URZ, 0x7, UR4 ;  /* 0x00000007ff287899 */ /* 0x000fe40008011404 */
[----:B------:R-:W-:Y:S02]  /*1590*/  UISETP.GE.U32.AND UP1, UPT, UR6, -0xff, UPT ;  /* 0xffffff010600788c */ /* 0x000fe4000bf26070 */
[----:B------:R-:W-:Y:S01]  /*15a0*/  UISETP.LT.U32.AND UP0, UPT, UR40, 0x5, UPT ;  /* 0x000000052800788c */ /* 0x000fe2000bf01070 */
[----:B------:R-:W-:-:S03]  /*15b0*/  UMOV UR7, URZ ;  /* 0x000000ff00077c82 */ /* 0x000fc60008000000 */
[----:B------:R-:W-:-:S04]  /*15c0*/  USEL UR39, UR40, 0x5, UP0 ;  /* 0x0000000528277887 */ /* 0x000fc80008000000 */
[----:B------:R-:W-:Y:S02]  /*15d0*/  UIADD3 UR21, UPT, UPT, UR39, -0x1, URZ ;  /* 0xffffffff27157890 */ /* 0x000fe4000fffe0ff */
[----:B------:R-:W-:Y:S02]  /*15e0*/  @UP1 UIADD3 UR21, UPT, UPT, UR39, URZ, URZ ;  /* 0x000000ff27151290 */ /* 0x000fe4000fffe0ff */
[----:B------:R-:W-:Y:S02]  /*15f0*/  UIADD3 UR42, UPT, UPT, UR40, -UR39, URZ ;  /* 0x80000027282a7290 */ /* 0x000fe4000fffe0ff */
[----:B-1-34-:R-:W-:-:S12]  /*1600*/  UIADD3 UR21, UPT, UPT, UR21, 0x1, URZ ;  /* 0x0000000115157890 */ /* 0x01afd8000fffe0ff */
.L_x_35:
[----:B------:R-:W-:Y:S01]  /*1610*/  UISETP.NE.AND UP0, UPT, UR5, URZ, UPT ;  /* 0x000000ff0500728c */ /* 0x000fe2000bf05270 */
[----:B-1----:R-:W1:Y:S08]  /*1620*/  S2UR UR5, SR_CgaCtaId ;  /* 0x00000000000579c3 */ /* 0x002e700000008800 */
[----:B------:R-:W-:Y:S05]  /*1630*/  BRA.U UP0, `(.L_x_18) ;  /* 0x0000000100347547 */ /* 0x000fea000b800000 */
[----:B------:R-:W2:Y:S01]  /*1640*/  S2R R0, SR_CgaCtaId ;  /* 0x0000000000007919 */ /* 0x000ea20000008800 */
[----:B------:R-:W-:Y:S02]  /*1650*/  MOV R3, 0x400 ;  /* 0x0000040000037802 */ /* 0x000fe40000000f00 */
[----:B------:R-:W-:Y:S02]  /*1660*/  SHF.L.U32 R2, R8, 0x1f, RZ ;  /* 0x0000001f08027819 */ /* 0x000fe400000006ff */
[----:B--2---:R-:W-:-:S05]  /*1670*/  LEA R0, R0, R3, 0x18 ;  /* 0x0000000300007211 */ /* 0x004fca00078ec0ff */
[----:B------:R-:W-:-:S04]  /*1680*/  IMAD R3, R9, 0x8, R0 ;  /* 0x0000000809037824 */ /* 0x000fc800078e0200 */
[----:B------:R-:W2:Y:S02]  /*1690*/  SYNCS.PHASECHK.TRANS64.TRYWAIT P0, [R3+URZ+0xe0], R2 ;  /* 0x0000e002030075a7 */ /* 0x000ea400080011ff */
[----:B--2---:R-:W-:Y:S05]  /*16a0*/  @!P0 BRA `(.L_x_19) ;  /* 0x0000007000b08947 */ /* 0x004fea0003800000 */
.L_x_101:
[----:B------:R-:W-:Y:S01]  /*16b0*/  VIADD R9, R9, 0x1 ;  /* 0x0000000109097836 */ /* 0x000fe20000000000 */
[----:B------:R2:W-:Y:S04]  /*16c0*/  SYNCS.ARRIVE.TRANS64.A1T0 RZ, [R3+URZ+0xd0], RZ ;  /* 0x0000d0ff03ff79a7 */ /* 0x0005e800081000ff */
[----:B------:R-:W-:-:S04]  /*16d0*/  ISETP.NE.AND P0, PT, R9, 0x2, PT ;  /* 0x000000020900780c */ /* 0x000fc80003f05270 */
[----:B------:R-:W-:Y:S02]  /*16e0*/  SEL R9, R9, RZ, P0 ;  /* 0x000000ff09097207 */ /* 0x000fe40000000000 */
[----:B--2---:R-:W-:-:S04]  /*16f0*/  SEL R3, RZ, 0x1, P0 ;  /* 0x00000001ff037807 */ /* 0x004fc80000000000 */
[----:B------:R-:W-:-:S07]  /*1700*/  LOP3.LUT R8, R8, R3, RZ, 0x3c, !PT ;  /* 0x0000000308087212 */ /* 0x000fce00078e3cff */
.L_x_18:
[----:B------:R-:W-:Y:S01]  /*1710*/  UMOV UR4, 0x400 ;  /* 0x0000040000047882 */ /* 0x000fe20000000000 */
[----:B------:R-:W-:Y:S01]  /*1720*/  SHF.L.U32 R0, R12, 0x1f, RZ ;  /* 0x0000001f0c007819 */ /* 0x000fe200000006ff */
[----:B-1----:R-:W-:Y:S02]  /*1730*/  ULEA UR4, UR5, UR4, 0x18 ;  /* 0x0000000405047291 */ /* 0x002fe4000f8ec0ff */
[----:B------:R-:W-:Y:S02]  /*1740*/  UISETP.GE.U32.AND UP0, UPT, UR43, 0xff, UPT ;  /* 0x000000ff2b00788c */ /* 0x000fe4000bf06070 */
[----:B------:R-:W-:Y:S02]  /*1750*/  ULEA UR6, UR7, UR4, 0x3 ;  /* 0x0000000407067291 */ /* 0x000fe4000f8e18ff */
[----:B------:R-:W-:Y:S02]  /*1760*/  USHF.L.U32 UR35, UR46, 0x6, URZ ;  /* 0x000000062e237899 */ /* 0x000fe400080006ff */
[----:B------:R-:W-:Y:S01]  /*1770*/  UIMAD UR11, UR47, 0xe0, URZ ;  /* 0x000000e02f0b78a4 */ /* 0x000fe2000f8e02ff */
[----:B------:R-:W-:-:S04]  /*1780*/  UMOV UR14, URZ ;  /* 0x000000ff000e7c82 */ /* 0x000fc80008000000 */
[----:B------:R1:W2:Y:S01]  /*1790*/  SYNCS.PHASECHK.TRANS64.TRYWAIT P0, [UR6+0x28], R0 ;  /* 0x00002800ff0075a7 */ /* 0x0002a20008001106 */
[----:B------:R-:W-:Y:S06]  /*17a0*/  BRA.U !UP0, `(.L_x_20) ;  /* 0x0000000108a87547 */ /* 0x000fec000b800000 */
[----:B------:R-:W-:Y:S01]  /*17b0*/  UMOV UR13, URZ ;  /* 0x000000ff000d7c82 */ /* 0x000fe20008000000 */
[----:B------:R-:W-:-:S05]  /*17c0*/  UMOV UR6, UR7 ;  /* 0x0000000700067c82 */ /* 0x000fca0008000000 */
.L_x_25:
[----:B--2---:R-:W-:Y:S01]  /*17d0*/  @!P3 MOV R2, 0x9000 ;  /* 0x000090000002b802 */ /* 0x004fe20000000f00 */
[----:B------:R-:W-:Y:S01]  /*17e0*/  ULEA UR33, UR6, UR4, 0x3 ;  /* 0x0000000406217291 */ /* 0x000fe2000f8e18ff */
[----:B--234-:R-:W-:Y:S11]  /*17f0*/  @P0 BRA `(.L_x_21) ;  /* 0x00000000000c0947 */ /* 0x01cff60003800000 */
[----:B------:R-:W-:Y:S04]  /*1800*/  SHF.L.U32 R3, R12, 0x1f, RZ ;  /* 0x0000001f0c037819 */ /* 0x000fe800000006ff */
[----:B------:R-:W2:Y:S02]  /*1810*/  SYNCS.PHASECHK.TRANS64.TRYWAIT P0, [UR33+0x28], R3 ;  /* 0x00002803ff0075a7 */ /* 0x000ea40008001121 */
[----:B--2---:R-:W-:Y:S05]  /*1820*/  @!P0 BRA `(.L_x_22) ;  /* 0x0000007000648947 */ /* 0x004fea0003800000 */
.L_x_21:
[----:B------:R2:W-:Y:S01]  /*1830*/  @!P3 SYNCS.ARRIVE.TRANS64 RZ, [UR33], R2 ;  /* 0x00000002ffffb9a7 */ /* 0x0005e20008000021 */
[----:B------:R-:W-:Y:S04]  /*1840*/  BSSY.RECONVERGENT B0, `(.L_x_23) ;  /* 0x0000003000007945 */ /* 0x000fe80003800200 */
[----:B------:R-:W-:Y:S05]  /*1850*/  @P2 BRA `(.L_x_24) ;  /* 0x0000000000042947 */ /* 0x000fea0003800000 */
[----:B------:R-:W-:Y:S05]  /*1860*/  BPT.TRAP 0x1 ;  /* 0x000000040000795c */ /* 0x000fea0000300000 */
.L_x_24:
[----:B------:R-:W-:Y:S05]  /*1870*/  BSYNC.RECONVERGENT B0 ;  /* 0x0000000000007941 */ /* 0x000fea0003800200 */
.L_x_23:
[----:B------:R-:W-:Y:S02]  /*1880*/  UIADD3 UR7, UPT, UPT, UR6, 0x1, URZ ;  /* 0x0000000106077890 */ /* 0x000fe4000fffe0ff */
[----:B------:R-:W-:Y:S02]  /*1890*/  UIADD3 UR16, UP1, UPT, UR26, 0x80, URZ ;  /* 0x000000801a107890 */ /* 0x000fe4000ff3e0ff */
[----:B------:R-:W-:Y:S02]  /*18a0*/  UISETP.NE.AND UP0, UPT, UR7, 0x5, UPT ;  /* 0x000000050700788c */ /* 0x000fe4000bf05270 */
[----:B------:R-:W-:Y:S02]  /*18b0*/  ULEA UR32, UR6, UR4, 0xd ;  /* 0x0000000406207291 */ /* 0x000fe4000f8e68ff */
[----:B------:R-:W-:Y:S02]  /*18c0*/  USEL UR9, URZ, 0x1, UP0 ;  /* 0x00000001ff097887 */ /* 0x000fe40008000000 */
[----:B------:R-:W-:Y:S02]  /*18d0*/  USEL UR7, UR7, URZ, UP0 ;  /* 0x000000ff07077287 */ /* 0x000fe40008000000 */
[----:B------:R-:W-:Y:S02]  /*18e0*/  USHF.L.U32 UR34, UR13, 0x7, URZ ;  /* 0x000000070d227899 */ /* 0x000fe400080006ff */
[----:B------:R-:W-:Y:S01]  /*18f0*/  ULEA UR8, UR7, UR4, 0x3 ;  /* 0x0000000407087291 */ /* 0x000fe2000f8e18ff */
[----:B------:R-:W-:Y:S01]  /*1900*/  LOP3.LUT R12, R12, UR9, RZ, 0x3c, !PT ;  /* 0x000000090c0c7c12 */ /* 0x000fe2000f8e3cff */
[----:B------:R-:W-:Y:S02]  /*1910*/  UIADD3.X UR17, UPT, UPT, URZ, UR27, URZ, UP1, !UPT ;  /* 0x0000001bff117290 */ /* 0x000fe40008ffe4ff */
[----:B------:R-:W-:Y:S01]  /*1920*/  UIADD3 UR32, UPT, UPT, UR32, 0x7300, URZ ;  /* 0x0000730020207890 */ /* 0x000fe2000fffe0ff */
[----:B-1----:R-:W-:Y:S01]  /*1930*/  SHF.L.U32 R0, R12, 0x1f, RZ ;  /* 0x0000001f0c007819 */ /* 0x002fe200000006ff */
[----:B------:R-:W-:Y:S02]  /*1940*/  UIADD3 UR14, UP0, UPT, UR26, 0x180, URZ ;  /* 0x000001801a0e7890 */ /* 0x000fe4000ff1e0ff */
[----:B------:R-:W-:Y:S01]  /*1950*/  UIADD3 UR13, UPT, UPT, UR13, 0x1, URZ ;  /* 0x000000010d0d7890 */ /* 0x000fe2000fffe0ff */
[----:B------:R3:W4:Y:S01]  /*1960*/  SYNCS.PHASECHK.TRANS64.TRYWAIT P0, [UR8+0x28], R0 ;  /* 0x00002800ff0075a7 */ /* 0x0007220008001108 */
[----:B------:R-:W-:Y:S01]  /*1970*/  UIMAD UR8, UR6, 0x7000, UR4 ;  /* 0x00007000060878a4 */ /* 0x000fe2000f8e0204 */
[----:B------:R-:W-:Y:S01]  /*1980*/  UMOV UR18, 0x0 ;  /* 0x0000000000127882 */ /* 0x000fe20000000000 */
[----:B------:R-:W-:Y:S02]  /*1990*/  UMOV UR19, 0x10000000 ;  /* 0x1000000000137882 */ /* 0x000fe40000000000 */
[----:B------:R-:W-:Y:S01]  /*19a0*/  UIADD3 UR8, UPT, UPT, UR8, 0x11300, URZ ;  /* 0x0001130008087890 */ /* 0x000fe2000fffe0ff */
[----:B------:R-:W-:Y:S01]  /*19b0*/  UTMALDG.3D [UR32], [UR16], desc[UR18] ;  /* 0x00001220100075b4 */ /* 0x000fe20008011000 */
[----:B------:R-:W-:Y:S01]  /*19c0*/  UIADD3.X UR15, UPT, UPT, URZ, UR27, URZ, UP0, !UPT ;  /* 0x0000001bff0f7290 */ /* 0x000fe200087fe4ff */
[----:B------:R-:W-:Y:S01]  /*19d0*/  UMOV UR12, UR36 ;  /* 0x00000024000c7c82 */ /* 0x000fe20008000000 */
[----:B------:R-:W-:Y:S01]  /*19e0*/  UMOV UR9, UR33 ;  /* 0x0000002100097c82 */ /* 0x000fe20008000000 */
[----:B------:R-:W-:Y:S01]  /*19f0*/  UMOV UR10, UR34 ;  /* 0x00000022000a7c82 */ /* 0x000fe20008000000 */
[----:B------:R-:W-:Y:S01]  /*1a00*/  UISETP.NE.AND UP0, UPT, UR13, UR21, UPT ;  /* 0x000000150d00728c */ /* 0x000fe2000bf05270 */
[----:B------:R-:W-:Y:S04]  /*1a10*/  UMOV UR6, UR7 ;  /* 0x0000000700067c82 */ /* 0x000fe80008000000 */
[----:B------:R1:W-:Y:S02]  /*1a20*/  UTMALDG.3D [UR8], [UR14], desc[UR18] ;  /* 0x000012080e0075b4 */ /* 0x0003e40008011000 */
[----:B-1----:R-:W-:Y:S02]  /*1a30*/  UMOV UR14, UR21 ;  /* 0x00000015000e7c82 */ /* 0x002fe40008000000 */
[----:B------:R-:W-:Y:S05]  /*1a40*/  BRA.U UP0, `(.L_x_25) ;  /* 0xfffffffd00607547 */ /* 0x000fea000b83ffff */
.L_x_20:
[----:B------:R-:W-:Y:S01]  /*1a50*/  ULEA UR6, UR7, UR4, 0x3 ;  /* 0x0000000407067291 */ /* 0x000fe2000f8e18ff */
[----:B-1-3--:R-:W-:Y:S01]  /*1a60*/  SHF.L.U32 R0, R12, 0x1f, RZ ;  /* 0x0000001f0c007819 */ /* 0x00afe200000006ff */
[----:B------:R-:W-:Y:S01]  /*1a70*/  @!P1 SYNCS.ARRIVE.TRANS64.A1T0 RZ, [UR4+0x68], RZ ;  /* 0x000068ffffff99a7 */ /* 0x000fe20008100004 */
[----:B------:R-:W-:-:S06]  /*1a80*/  UISETP.GT.AND UP0, UPT, UR40, UR39, UPT ;  /* 0x000000272800728c */ /* 0x000fcc000bf04270 */
[----:B--2-4-:R1:W2:Y:S03]  /*1a90*/  SYNCS.PHASECHK.TRANS64.TRYWAIT P0, [UR6+0x28], R0 ;  /* 0x00002800ff0075a7 */ /* 0x0142a60008001106 */
[----:B------:R-:W-:Y:S05]  /*1aa0*/  BRA.U !UP0, `(.L_x_26) ;  /* 0x0000000108ac7547 */ /* 0x000fea000b800000 */
[----:B------:R-:W-:Y:S01]  /*1ab0*/  UIADD3 UR13, UPT, UPT, UR42, UR14, URZ ;  /* 0x0000000e2a0d7290 */ /* 0x000fe2000fffe0ff */
[----:B------:R-:W-:-:S11]  /*1ac0*/  UMOV UR6, UR7 ;  /* 0x0000000700067c82 */ /* 0x000fd60008000000 */
.L_x_31:
[----:B--2---:R-:W-:Y:S01]  /*1ad0*/  @!P3 MOV R2, 0x9000 ;  /* 0x000090000002b802 */ /* 0x004fe20000000f00 */
[----:B---3--:R-:W-:Y:S01]  /*1ae0*/  ULEA UR17, UR6, UR4, 0x3 ;  /* 0x0000000406117291 */ /* 0x008fe2000f8e18ff */
[----:B--2-4-:R-:W-:Y:S11]  /*1af0*/  @P0 BRA `(.L_x_27) ;  /* 0x00000000000c0947 */ /* 0x014ff60003800000 */
[----:B------:R-:W-:Y:S04]  /*1b00*/  SHF.L.U32 R3, R12, 0x1f, RZ ;  /* 0x0000001f0c037819 */ /* 0x000fe800000006ff */
[----:B------:R-:W2:Y:S02]  /*1b10*/  SYNCS.PHASECHK.TRANS64.TRYWAIT P0, [UR17+0x28], R3 ;  /* 0x00002803ff0075a7 */ /* 0x000ea40008001111 */
[----:B--2---:R-:W-:Y:S05]  /*1b20*/  @!P0 BRA `(.L_x_28) ;  /* 0x0000006c00bc8947 */ /* 0x004fea0003800000 */
.L_x_27:
[----:B------:R2:W-:Y:S01]  /*1b30*/  @!P3 SYNCS.ARRIVE.TRANS64 RZ, [UR17], R2 ;  /* 0x00000002ffffb9a7 */ /* 0x0005e20008000011 */
[----:B------:R-:W-:Y:S04]  /*1b40*/  BSSY.RECONVERGENT B0, `(.L_x_29) ;  /* 0x0000003000007945 */ /* 0x000fe80003800200 */
[----:B------:R-:W-:Y:S05]  /*1b50*/  @P2 BRA `(.L_x_30) ;  /* 0x0000000000042947 */ /* 0x000fea0003800000 */
[----:B------:R-:W-:Y:S05]  /*1b60*/  BPT.TRAP 0x1 ;  /* 0x000000040000795c */ /* 0x000fea0000300000 */
.L_x_30:
[----:B------:R-:W-:Y:S05]  /*1b70*/  BSYNC.RECONVERGENT B0 ;  /* 0x0000000000007941 */ /* 0x000fea0003800200 */
.L_x_29:
[----:B------:R-:W-:Y:S02]  /*1b80*/  UIADD3 UR7, UPT, UPT, UR6, 0x1, URZ ;  /* 0x0000000106077890 */ /* 0x000fe4000fffe0ff */
[----:B------:R-:W-:Y:S02]  /*1b90*/  ULEA UR16, UR6, UR4, 0xd ;  /* 0x0000000406107291 */ /* 0x000fe4000f8e68ff */
[----:B------:R-:W-:Y:S02]  /*1ba0*/  UISETP.NE.AND UP0, UPT, UR7, 0x5, UPT ;  /* 0x000000050700788c */ /* 0x000fe4000bf05270 */
[----:B------:R-:W-:Y:S02]  /*1bb0*/  UIADD3 UR24, UP1, UPT, UR26, 0x80, URZ ;  /* 0x000000801a187890 */ /* 0x000fe4000ff3e0ff */
[----:B------:R-:W-:Y:S02]  /*1bc0*/  USEL UR9, URZ, 0x1, UP0 ;  /* 0x00000001ff097887 */ /* 0x000fe40008000000 */
[----:B------:R-:W-:Y:S02]  /*1bd0*/  USEL UR7, UR7, URZ, UP0 ;  /* 0x000000ff07077287 */ /* 0x000fe40008000000 */
[----:B------:R-:W-:Y:S02]  /*1be0*/  USHF.L.U32 UR18, UR14, 0x7, URZ ;  /* 0x000000070e127899 */ /* 0x000fe400080006ff */
[----:B------:R-:W-:Y:S01]  /*1bf0*/  ULEA UR8, UR7, UR4, 0x3 ;  /* 0x0000000407087291 */ /* 0x000fe2000f8e18ff */
[----:B------:R-:W-:Y:S01]  /*1c00*/  LOP3.LUT R12, R12, UR9, RZ, 0x3c, !PT ;  /* 0x000000090c0c7c12 */ /* 0x000fe2000f8e3cff */
[----:B------:R-:W-:Y:S02]  /*1c10*/  UIADD3 UR16, UPT, UPT, UR16, 0x7300, URZ ;  /* 0x0000730010107890 */ /* 0x000fe4000fffe0ff */
[----:B------:R-:W-:Y:S01]  /*1c20*/  UIADD3.X UR25, UPT, UPT, URZ, UR27, URZ, UP1, !UPT ;  /* 0x0000001bff197290 */ /* 0x000fe20008ffe4ff */
[----:B-1----:R-:W-:Y:S01]  /*1c30*/  SHF.L.U32 R0, R12, 0x1f, RZ ;  /* 0x0000001f0c007819 */ /* 0x002fe200000006ff */
[----:B------:R-:W-:Y:S02]  /*1c40*/  UIADD3 UR22, UP0, UPT, UR26, 0x180, URZ ;  /* 0x000001801a167890 */ /* 0x000fe4000ff1e0ff */
[----:B------:R-:W-:Y:S01]  /*1c50*/  UIADD3 UR14, UPT, UPT, UR14, 0x1, URZ ;  /* 0x000000010e0e7890 */ /* 0x000fe2000fffe0ff */
[----:B------:R3:W4:Y:S01]  /*1c60*/  SYNCS.PHASECHK.TRANS64.TRYWAIT P0, [UR8+0x28], R0 ;  /* 0x00002800ff0075a7 */ /* 0x0007220008001108 */
[----:B------:R-:W-:Y:S01]  /*1c70*/  UIMAD UR8, UR6, 0x7000, UR4 ;  /* 0x00007000060878a4 */ /* 0x000fe2000f8e0204 */
[----:B------:R-:W-:Y:S01]  /*1c80*/  UMOV UR28, 0x0 ;  /* 0x00000000001c7882 */ /* 0x000fe20000000000 */
[----:B------:R-:W-:Y:S01]  /*1c90*/  UMOV UR29, 0x10000000 ;  /* 0x10000000001d7882 */ /* 0x000fe20000000000 */
[----:B------:R-:W-:Y:S01]  /*1ca0*/  UMOV UR19, UR35 ;  /* 0x0000002300137c82 */ /* 0x000fe20008000000 */
[----:B------:R-:W-:Y:S01]  /*1cb0*/  UMOV UR20, UR36 ;  /* 0x0000002400147c82 */ /* 0x000fe20008000000 */
[----:B------:R-:W-:Y:S01]  /*1cc0*/  UIADD3 UR8, UPT, UPT, UR8, 0x11300, URZ ;  /* 0x0001130008087890 */ /* 0x000fe2000fffe0ff */
[----:B------:R3:W-:Y:S01]  /*1cd0*/  UTMALDG.3D [UR16], [UR24], desc[UR28] ;  /* 0x00001c10180075b4 */ /* 0x0007e20008011000 */
[----:B------:R-:W-:Y:S01]  /*1ce0*/  UIADD3.X UR23, UPT, UPT, URZ, UR27, URZ, UP0, !UPT ;  /* 0x0000001bff177290 */ /* 0x000fe200087fe4ff */
[----:B------:R-:W-:Y:S01]  /*1cf0*/  UMOV UR12, UR36 ;  /* 0x00000024000c7c82 */ /* 0x000fe20008000000 */
[----:B------:R-:W-:Y:S01]  /*1d00*/  UMOV UR9, UR17 ;  /* 0x0000001100097c82 */ /* 0x000fe20008000000 */
[----:B------:R-:W-:Y:S01]  /*1d10*/  UMOV UR10, UR18 ;  /* 0x00000012000a7c82 */ /* 0x000fe20008000000 */
[----:B------:R-:W-:Y:S01]  /*1d20*/  UISETP.NE.AND UP0, UPT, UR14, UR13, UPT ;  /* 0x0000000d0e00728c */ /* 0x000fe2000bf05270 */
[----:B------:R-:W-:Y:S04]  /*1d30*/  UMOV UR6, UR7 ;  /* 0x0000000700067c82 */ /* 0x000fe80008000000 */
[----:B------:R3:W-:Y:S04]  /*1d40*/  UTMALDG.3D [UR8], [UR22], desc[UR28] ;  /* 0x00001c08160075b4 */ /* 0x0007e80008011000 */
[----:B------:R-:W-:Y:S05]  /*1d50*/  BRA.U UP0, `(.L_x_31) ;  /* 0xfffffffd005c7547 */ /* 0x000fea000b83ffff */
.L_x_26:
[C---:B------:R-:W-:Y:S01]  /*1d60*/  LEA R3, R11.reuse, UR4, 0x3 ;  /* 0x000000040b037c11 */ /* 0x040fe2000f8e18ff */
[----:B------:R-:W-:Y:S01]  /*1d70*/  NOP ;  /* 0x0000000000007918 */ /* 0x000fe20000000000 */
[----:B-1-3--:R-:W-:Y:S02]  /*1d80*/  SHF.L.U32 R0, R10, 0x1f, RZ ;  /* 0x0000001f0a007819 */ /* 0x00afe400000006ff */
[----:B------:R-:W-:Y:S02]  /*1d90*/  LEA R5, R11, UR4, 0x4 ;  /* 0x000000040b057c11 */ /* 0x000fe4000f8e20ff */
[----:B--2-4-:R-:W1:Y:S02]  /*1da0*/  SYNCS.PHASECHK.TRANS64.TRYWAIT P0, [R3+URZ+0x70], R0 ;  /* 0x00007000030075a7 */ /* 0x014e6400080011ff */
[----:B-1----:R-:W-:Y:S05]  /*1db0*/  @!P0 BRA `(.L_x_32) ;  /* 0x0000006c00308947 */ /* 0x002fea0003800000 */
.L_x_104:
[----:B------:R-:W2:Y:S01]  /*1dc0*/  LDS.128 R4, [R5+0x100] ;  /* 0x0001000005047984 */ /* 0x000ea20000000c00 */
[----:B------:R-:W-:Y:S01]  /*1dd0*/  UISETP.GE.AND UP0, UPT, UR41, 0x1, UPT ;  /* 0x000000012900788c */ /* 0x000fe2000bf06270 */
[----:B------:R-:W-:Y:S01]  /*1de0*/  @!PT LDS RZ, [RZ] ;  /* 0x00000000fffff984 */ /* 0x000fe20000000800 */
[----:B------:R-:W-:Y:S01]  /*1df0*/  @!PT LDS RZ, [RZ] ;  /* 0x00000000fffff984 */ /* 0x000fe20000000800 */
[----:B------:R-:W-:Y:S01]  /*1e00*/  @!PT LDS RZ, [RZ] ;  /* 0x00000000fffff984 */ /* 0x000fe20000000800 */
[----:B------:R-:W-:Y:S01]  /*1e10*/  @!PT LDS RZ, [RZ] ;  /* 0x00000000fffff984 */ /* 0x000fe20000000800 */
[----:B------:R3:W-:Y:S06]  /*1e20*/  MEMBAR.ALL.CTA ;  /* 0x0000000000007992 */ /* 0x0007ec0000008000 */
[----:B---3--:R-:W3:Y:S01]  /*1e30*/  FENCE.VIEW.ASYNC.S ;  /* 0x00000000000073c6 */ /* 0x008ee20000000000 */
[----:B--2---:R-:W-:-:S13]  /*1e40*/  LOP3.LUT P0, RZ, R6, 0x1, RZ, 0xc0, !PT ;  /* 0x0000000106ff7812 */ /* 0x004fda000780c0ff */
[----:B---3--:R-:W-:Y:S01]  /*1e50*/  VOTEU.ANY UP1, P0 ;  /* 0x0000000000ff7886 */ /* 0x008fe20000020100 */
[----:B------:R-:W-:-:S13]  /*1e60*/  PLOP3.LUT P0, PT, PT, PT, UP1, 0x80, 0x8 ;  /* 0x000000000008781c */ /* 0x000fda0003f0f018 */
[----:B-1----:R-:W-:Y:S02]  /*1e70*/  @P0 LOP3.LUT R0, R5, 0xffff, RZ, 0xc0, !PT ;  /* 0x0000ffff05000812 */ /* 0x002fe400078ec0ff */
[----:B------:R-:W-:Y:S02]  /*1e80*/  @P0 MOV R2, R4 ;  /* 0x0000000400020202 */ /* 0x000fe40000000f00 */
[----:B------:R-:W-:Y:S01]  /*1e90*/  @P0 R2UR UR8, R0 ;  /* 0x00000000000802ca */ /* 0x000fe200000e0000 */
[----:B------:R-:W-:Y:S01]  /*1ea0*/  VIADD R0, R3, 0x80 ;  /* 0x0000008003007836 */ /* 0x000fe20000000000 */
[----:B------:R-:W-:Y:S02]  /*1eb0*/  @P0 SHF.R.U32.HI R4, RZ, 0x10, R5 ;  /* 0x00000010ff040819 */ /* 0x000fe40000011605 */
[----:B------:R-:W-:Y:S02]  /*1ec0*/  @P0 R2UR UR9, R2 ;  /* 0x00000000020902ca */ /* 0x000fe400000e0000 */
[----:B------:R-:W-:-:S02]  /*1ed0*/  PRMT R0, RZ, 0x654, R0 ;  /* 0x00000654ff007816 */ /* 0x000fc40000000000 */
[----:B------:R-:W-:Y:S02]  /*1ee0*/  @P0 R2UR UR6, R4 ;  /* 0x00000000040602ca */ /* 0x000fe400000e0000 */
[----:B------:R1:W-:Y:S03]  /*1ef0*/  SYNCS.ARRIVE.TRANS64.RED.A1T0 RZ, [R0+URZ], RZ ;  /* 0x000000ff00ff79a7 */ /* 0x0003e600081004ff */
[----:B------:R-:W-:-:S04]  /*1f00*/  @UP1 UMOV UR30, UR8 ;  /* 0x00000008001e1c82 */ /* 0x000fc80008000000 */
[----:B------:R-:W-:-:S04]  /*1f10*/  @UP1 UMOV UR31, UR9 ;  /* 0x00000009001f1c82 */ /* 0x000fc80008000000 */
[----:B------:R-:W-:Y:S01]  /*1f20*/  @UP1 UMOV UR36, UR6 ;  /* 0x0000000600241c82 */ /* 0x000fe20008000000 */
[----:B------:R-:W-:Y:S05]  /*1f30*/  BRA.U !UP0, `(.L_x_33) ;  /* 0x0000000108d47547 */ /* 0x000fea000b800000 */
[----:B------:R-:W2:Y:S01]  /*1f40*/  LDCU.128 UR16, c[0x0][0xb10] ;  /* 0x00016200ff1077ac */ /* 0x000ea20008000c00 */
[----:B------:R-:W3:Y:S01]  /*1f50*/  LDCU UR24, c[0x0][0xb20] ;  /* 0x00016400ff1877ac */ /* 0x000ee20008000800 */
[----:B------:R-:W4:Y:S01]  /*1f60*/  LDCU UR20, c[0x0][0xb0c] ;  /* 0x00016180ff1477ac */ /* 0x000f220008000800 */
[----:B------:R-:W1:Y:S01]  /*1f70*/  LDCU.64 UR10, c[0x0][0xb28] ;  /* 0x00016500ff0a77ac */ /* 0x000e620008000a00 */
[----:B------:R-:W-:Y:S02]  /*1f80*/  UISETP.NE.AND UP3, UPT, UR41, 0x1, UPT ;  /* 0x000000012900788c */ /* 0x000fe4000bf65270 */
[----:B--2---:R-:W-:Y:S02]  /*1f90*/  UIMAD.WIDE.U32 UR8, UR37, UR19, URZ ;  /* 0x00000013250872a5 */ /* 0x004fe4000f8e00ff */
[----:B------:R-:W-:Y:S02]  /*1fa0*/  UIMAD.WIDE.U32 UR12, UR38, UR16, URZ ;  /* 0x00000010260c72a5 */ /* 0x000fe4000f8e00ff */
[----:B------:R-:W-:-:S02]  /*1fb0*/  UISETP.NE.AND UP0, UPT, UR18, 0x1, UPT ;  /* 0x000000011200788c */ /* 0x000fc4000bf05270 */
[----:B------:R-:W-:Y:S01]  /*1fc0*/  UIMAD.WIDE.U32 UR22, UR30, UR19, URZ ;  /* 0x000000131e1672a5 */ /* 0x000fe2000f8e00ff */
[----:B------:R-:W-:Y:S02]  /*1fd0*/  UMOV UR8, UR9 ;  /* 0x0000000900087c82 */ /* 0x000fe40008000000 */
[----:B------:R-:W-:Y:S01]  /*1fe0*/  UMOV UR6, UR13 ;  /* 0x0000000d00067c82 */ /* 0x000fe20008000000 */
[----:B---3--:R-:W-:Y:S02]  /*1ff0*/  USHF.R.U32.HI UR8, URZ, UR24, UR8 ;  /* 0x00000018ff087299 */ /* 0x008fe40008011608 */
[----:B----4-:R-:W-:Y:S02]  /*2000*/  UISETP.NE.AND UP2, UPT, UR20, 0x1, UPT ;  /* 0x000000011400788c */ /* 0x010fe4000bf45270 */
[----:B------:R-:W-:Y:S02]  /*2010*/  USHF.R.U32.HI UR6, URZ, UR17, UR6 ;  /* 0x00000011ff067299 */ /* 0x000fe40008011606 */
[----:B------:R-:W-:-:S02]  /*2020*/  USEL UR8, UR37, UR8, !UP0 ;  /* 0x0000000825087287 */ /* 0x000fc4000c000000 */
[----:B------:R-:W-:Y:S02]  /*2030*/  USEL UR9, UR38, UR6, !UP2 ;  /* 0x0000000626097287 */ /* 0x000fe4000d000000 */
[----:B-1----:R-:W-:Y:S01]  /*2040*/  UIMAD.WIDE.U32 UR12, UR8, UR10, URZ ;  /* 0x0000000a080c72a5 */ /* 0x002fe2000f8e00ff */
[----:B------:R-:W-:Y:S01]  /*2050*/  UMOV UR6, UR23 ;  /* 0x0000001700067c82 */ /* 0x000fe20008000000 */
[----:B------:R-:W-:Y:S02]  /*2060*/  UIMAD.WIDE.U32 UR14, UR31, UR16, URZ ;  /* 0x000000101f0e72a5 */ /* 0x000fe4000f8e00ff */
[----:B------:R-:W-:-:S03]  /*2070*/  UIMAD.WIDE.U32 UR22, UR9, UR10, URZ ;  /* 0x0000000a091672a5 */ /* 0x000fc6000f8e00ff */
[----:B------:R-:W-:Y:S01]  /*2080*/  UMOV UR12, UR13 ;  /* 0x0000000d000c7c82 */ /* 0x000fe20008000000 */
[----:B------:R-:W-:Y:S02]  /*2090*/  USHF.R.U32.HI UR6, URZ, UR24, UR6 ;  /* 0x00000018ff067299 */ /* 0x000fe40008011606 */
[----:B------:R-:W-:Y:S01]  /*20a0*/  @UP3 USHF.R.U32.HI UR8, URZ, UR11, UR12 ;  /* 0x0000000bff083299 */ /* 0x000fe2000801160c */
[----:B------:R-:W-:Y:S01]  /*20b0*/  UMOV UR14, UR15 ;  /* 0x0000000f000e7c82 */ /* 0x000fe20008000000 */
[----:B------:R-:W-:Y:S01]  /*20c0*/  UMOV UR22, UR23 ;  /* 0x0000001700167c82 */ /* 0x000fe20008000000 */
[----:B------:R-:W-:Y:S02]  /*20d0*/  USHF.R.U32.HI UR17, URZ, UR17, UR14 ;  /* 0x00000011ff117299 */ /* 0x000fe4000801160e */
[----:B------:R-:W-:Y:S02]  /*20e0*/  USEL UR6, UR30, UR6, !UP0 ;  /* 0x000000061e067287 */ /* 0x000fe4000c000000 */
[----:B------:R-:W-:-:S02]  /*20f0*/  @UP3 USHF.R.U32.HI UR9, URZ, UR11, UR22 ;  /* 0x0000000bff093299 */ /* 0x000fc40008011616 */
[----:B------:R-:W-:Y:S02]  /*2100*/  UIMAD UR12, UR41, UR8, URZ ;  /* 0x00000008290c72a4 */ /* 0x000fe4000f8e02ff */
[----:B------:R-:W-:Y:S02]  /*2110*/  USEL UR8, UR31, UR17, !UP2 ;  /* 0x000000111f087287 */ /* 0x000fe4000d000000 */
[----:B------:R-:W-:Y:S02]  /*2120*/  UIMAD UR14, UR41, UR9, URZ ;  /* 0x00000009290e72a4 */ /* 0x000fe4000f8e02ff */
[----:B------:R-:W-:Y:S02]  /*2130*/  UISETP.GE.AND UP0, UPT, UR6, UR12, UPT ;  /* 0x0000000c0600728c */ /* 0x000fe4000bf06270 */
[----:B------:R-:W-:Y:S02]  /*2140*/  UIMAD.WIDE.U32 UR12, UR6, UR10, URZ ;  /* 0x0000000a060c72a5 */ /* 0x000fe4000f8e00ff */
[----:B------:R-:W-:-:S02]  /*2150*/  UISETP.GE.OR UP0, UPT, UR8, UR14, UP0 ;  /* 0x0000000e0800728c */ /* 0x000fc40008706670 */
        /* <DEDUP_REMOVED lines=19> */
.L_x_33:
[----:B------:R-:W2:Y:S02]  /*2290*/  LDCU UR6, c[0x0][0xb30] ;  /* 0x00016600ff0677ac */ /* 0x000ea40008000800 */
[----:B--2---:R-:W-:-:S09]  /*22a0*/  UISETP.NE.AND UP0, UPT, UR6, 0x1, UPT ;  /* 0x000000010600788c */ /* 0x004fd2000bf05270 */
[----:B------:R-:W-:Y:S05]  /*22b0*/  BRA.U UP0, `(.L_x_34) ;  /* 0x0000000100447547 */ /* 0x000fea000b800000 */
[----:B------:R-:W2:Y:S01]  /*22c0*/  LDCU.128 UR12, c[0x0][0xb10] ;  /* 0x00016200ff0c77ac */ /* 0x000ea20008000c00 */
[----:B------:R-:W3:Y:S01]  /*22d0*/  LDCU UR16, c[0x0][0xb0c] ;  /* 0x00016180ff1077ac */ /* 0x000ee20008000800 */
[----:B------:R-:W4:Y:S01]  /*22e0*/  LDCU UR17, c[0x0][0xb20] ;  /* 0x00016400ff1177ac */ /* 0x000f220008000800 */
[----:B--2---:R-:W-:Y:S02]  /*22f0*/  UIMAD.WIDE.U32 UR10, UR31, UR12, URZ ;  /* 0x0000000c1f0a72a5 */ /* 0x004fe4000f8e00ff */
[----:B------:R-:W-:Y:S02]  /*2300*/  UIMAD.WIDE.U32 UR8, UR30, UR15, URZ ;  /* 0x0000000f1e0872a5 */ /* 0x000fe4000f8e00ff */
[----:B---3--:R-:W-:Y:S02]  /*2310*/  UISETP.NE.AND UP2, UPT, UR16, 0x1, UPT ;  /* 0x000000011000788c */ /* 0x008fe4000bf45270 */
[----:B------:R-:W-:Y:S01]  /*2320*/  UISETP.NE.AND UP0, UPT, UR14, 0x1, UPT ;  /* 0x000000010e00788c */ /* 0x000fe2000bf05270 */
[----:B------:R-:W-:-:S02]  /*2330*/  UMOV UR10, UR11 ;  /* 0x0000000b000a7c82 */ /* 0x000fc40008000000 */
[----:B------:R-:W-:Y:S01]  /*2340*/  UMOV UR6, UR9 ;  /* 0x0000000900067c82 */ /* 0x000fe20008000000 */
[----:B------:R-:W-:Y:S02]  /*2350*/  USHF.R.U32.HI UR10, URZ, UR13, UR10 ;  /* 0x0000000dff0a7299 */ /* 0x000fe4000801160a */
[----:B----4-:R-:W-:Y:S02]  /*2360*/  USHF.R.U32.HI UR6, URZ, UR17, UR6 ;  /* 0x00000011ff067299 */ /* 0x010fe40008011606 */
[----:B------:R-:W-:Y:S02]  /*2370*/  USEL UR8, UR31, UR10, !UP2 ;  /* 0x0000000a1f087287 */ /* 0x000fe4000d000000 */
[----:B------:R-:W-:-:S04]  /*2380*/  USEL UR6, UR30, UR6, !UP0 ;  /* 0x000000061e067287 */ /* 0x000fc8000c000000 */
[----:B------:R-:W-:Y:S02]  /*2390*/  UIADD3 UR9, UPT, UPT, UR8, -UR6, URZ ;  /* 0x8000000608097290 */ /* 0x000fe4000fffe0ff */
[----:B------:R-:W-:Y:S02]  /*23a0*/  UIADD3 UR6, UPT, UPT, -UR8, UR6, URZ ;  /* 0x0000000608067290 */ /* 0x000fe4000fffe1ff */
[----:B------:R-:W-:Y:S02]  /*23b0*/  UIMAD UR30, UR9, UR14, UR30 ;  /* 0x0000000e091e72a4 */ /* 0x000fe4000f8e021e */
[----:B------:R-:W-:-:S12]  /*23c0*/  UIMAD UR31, UR6, UR16, UR31 ;  /* 0x00000010061f72a4 */ /* 0x000fd8000f8e021f */
.L_x_34:
[----:B------:R-:W-:Y:S01]  /*23d0*/  VIADD R11, R11, 0x1 ;  /* 0x000000010b0b7836 */ /* 0x000fe20000000000 */
[----:B------:R-:W-:Y:S01]  /*23e0*/  PLOP3.LUT P1, PT, PT, PT, PT, 0x80, 0x8 ;  /* 0x000000000008781c */ /* 0x000fe20003f2f070 */
[----:B------:R-:W-:Y:S02]  /*23f0*/  UIADD3 UR46, UPT, UPT, UR31, UR58, URZ ;  /* 0x0000003a1f2e7290 */ /* 0x000fe4000fffe0ff */
[----:B------:R-:W-:Y:S01]  /*2400*/  UIADD3 UR47, UPT, UPT, UR30, UR57, URZ ;  /* 0x000000391e2f7290 */ /* 0x000fe2000fffe0ff */
[----:B------:R-:W-:-:S04]  /*2410*/  ISETP.NE.AND P0, PT, R11, 0x2, PT ;  /* 0x000000020b00780c */ /* 0x000fc80003f05270 */
[----:B------:R-:W-:Y:S02]  /*2420*/  SEL R3, RZ, 0x1, P0 ;  /* 0x00000001ff037807 */ /* 0x000fe40000000000 */
[----:B------:R-:W-:Y:S02]  /*2430*/  SEL R11, R11, RZ, P0 ;  /* 0x000000ff0b0b7207 */ /* 0x000fe40000000000 */
[----:B------:R-:W-:Y:S01]  /*2440*/  LOP3.LUT R10, R10, R3, RZ, 0x3c, !PT ;  /* 0x000000030a0a7212 */ /* 0x000fe200078e3cff */
[----:B------:R-:W-:Y:S06]  /*2450*/  BRA.U UP1, `(.L_x_35) ;  /* 0xfffffff1016c7547 */ /* 0x000fec000b83ffff */
[----:B------:R-:W-:Y:S01]  /*2460*/  UIADD3 UR8, UPT, UPT, UR4, 0x28, URZ ;  /* 0x0000002804087890 */ /* 0x000fe2000fffe0ff */
[----:B------:R-:W-:-:S03]  /*2470*/  SHF.L.U32 R3, R12, 0x1f, RZ ;  /* 0x0000001f0c037819 */ /* 0x000fc600000006ff */
[----:B------:R-:W-:-:S09]  /*2480*/  ULEA UR4, UR7, UR8, 0x3 ;  /* 0x0000000807047291 */ /* 0x000fd2000f8e18ff */
[----:B------:R-:W2:Y:S02]  /*2490*/  SYNCS.PHASECHK.TRANS64.TRYWAIT P0, [UR4], R3 ;  /* 0x00000003ff0075a7 */ /* 0x000ea40008001104 */
[----:B--2---:R-:W-:Y:S05]  /*24a0*/  @!P0 BRA `(.L_x_36) ;  /* 0x0000006400888947 */ /* 0x004fea0003800000 */
.L_x_106:
[----:B------:R-:W-:-:S04]  /*24b0*/  UIADD3 UR4, UPT, UPT, UR7, 0x1, URZ ;  /* 0x0000000107047890 */ /* 0x000fc8000fffe0ff */
[----:B------:R-:W-:-:S04]  /*24c0*/  UISETP.NE.AND UP0, UPT, UR4, 0x5, UPT ;  /* 0x000000050400788c */ /* 0x000fc8000bf05270 */
[----:B------:R-:W-:Y:S02]  /*24d0*/  USEL UR6, URZ, 0x1, UP0 ;  /* 0x00000001ff067887 */ /* 0x000fe40008000000 */
[----:B------:R-:W-:-:S04]  /*24e0*/  USEL UR4, UR4, URZ, UP0 ;  /* 0x000000ff04047287 */ /* 0x000fc80008000000 */
[----:B------:R-:W-:Y:S01]  /*24f0*/  ULEA UR5, UR4, UR8, 0x3 ;  /* 0x0000000804057291 */ /* 0x000fe2000f8e18ff */
[----:B------:R-:W-:-:S04]  /*2500*/  LOP3.LUT R2, R12, UR6, RZ, 0x3c, !PT ;  /* 0x000000060c027c12 */ /* 0x000fc8000f8e3cff */
[----:B-1----:R-:W-:-:S04]  /*2510*/  SHF.L.U32 R3, R2, 0x1f, RZ ;  /* 0x0000001f02037819 */ /* 0x002fc800000006ff */
[----:B------:R-:W1:Y:S02]  /*2520*/  SYNCS.PHASECHK.TRANS64.TRYWAIT P0, [UR5], R3 ;  /* 0x00000003ff0075a7 */ /* 0x000e640008001105 */
[----:B-1----:R-:W-:Y:S05]  /*2530*/  @!P0 BRA `(.L_x_37) ;  /* 0x00000064007c8947 */ /* 0x002fea0003800000 */
.L_x_108:
        /* <DEDUP_REMOVED lines=9> */
.L_x_110:
        /* <DEDUP_REMOVED lines=9> */
.L_x_112:
[----:B------:R-:W-:-:S04]  /*2660*/  UIADD3 UR4, UPT, UPT, UR4, 0x1, URZ ;  /* 0x0000000104047890 */ /* 0x000fc8000fffe0ff */
[----:B------:R-:W-:-:S04]  /*2670*/  UISETP.NE.AND UP0, UPT, UR4, 0x5, UPT ;  /* 0x000000050400788c */ /* 0x000fc8000bf05270 */
[----:B------:R-:W-:Y:S02]  /*2680*/  USEL UR5, URZ, 0x1, UP0 ;  /* 0x00000001ff057887 */ /* 0x000fe40008000000 */
[----:B------:R-:W-:-:S04]  /*2690*/  USEL UR4, UR4, URZ, UP0 ;  /* 0x000000ff04047287 */ /* 0x000fc80008000000 */
[----:B------:R-:W-:Y:S01]  /*26a0*/  ULEA UR4, UR4, UR8, 0x3 ;  /* 0x0000000804047291 */ /* 0x000fe2000f8e18ff */
[----:B-1----:R-:W-:-:S04]  /*26b0*/  LOP3.LUT R3, R2, UR5, RZ, 0x3c, !PT ;  /* 0x0000000502037c12 */ /* 0x002fc8000f8e3cff */
[----:B------:R-:W-:Y:S01]  /*26c0*/  SHF.L.U32 R3, R3, 0x1f, RZ ;  /* 0x0000001f03037819 */ /* 0x000fe200000006ff */
[----:B------:R-:W-:-:S07]  /*26d0*/  IMAD.U32 R0, RZ, RZ, UR4 ;  /* 0x00000004ff007e24 */ /* 0x000fce000f8e00ff */
.L_x_40:
[----:B-1----:R1:W2:Y:S02]  /*26e0*/  SYNCS.PHASECHK.TRANS64.TRYWAIT P0, [R0+URZ], R3 ;  /* 0x00000003000075a7 */ /* 0x0022a400080011ff */
[----:B--2---:R-:W-:Y:S05]  /*26f0*/  @!P0 NANOSLEEP.SYNCS 0x989680 ;  /* 0x009896800000895d */ /* 0x004fea0003900000 */
[----:B------:R-:W2:Y:S02]  /*2700*/  @!P0 SYNCS.PHASECHK.TRANS64 P0, [R0+URZ], R3 ;  /* 0x00000003000085a7 */ /* 0x000ea400080010ff */
[----:B--2---:R-:W-:Y:S05]  /*2710*/  @P0 EXIT ;  /* 0x000000000000094d */ /* 0x004fea0003800000 */
[----:B------:R-:W-:Y:S05]  /*2720*/  BRA `(.L_x_40) ;  /* 0xfffffffc00ec7947 */ /* 0x000fea000383ffff */
.L_x_17:
[----:B------:R-:W-:-:S04]  /*2730*/  UISETP.NE.AND UP0, UPT, UR5, URZ, UPT ;  /* 0x000000ff0500728c */ /* 0x000fc8000bf05270 */
[----:B------:R-:W-:-:S09]  /*2740*/  UISETP.NE.OR UP0, UPT, UR18, 0x1, UP0 ;  /* 0x000000011200788c */ /* 0x000fd20008705670 */
[----:B------:R-:W-:Y:S05]  /*2750*/  BRA.U UP0, `(.L_x_41) ;  /* 0x0000000500487547 */ /* 0x000fea000b800000 */
[----:B------:R-:W-:Y:S01]  /*2760*/  UMOV UR6, 0x400 ;  /* 0x0000040000067882 */ /* 0x000fe20000000000 */
[----:B------:R-:W-:Y:S01]  /*2770*/  ISETP.NE.AND P2, PT, R0, RZ, PT ;  /* 0x000000ff0000720c */ /* 0x000fe20003f45270 */
[----:B------:R-:W-:Y:S01]  /*2780*/  IMAD.MOV.U32 R12, RZ, RZ, 0x1 ;  /* 0x00000001ff0c7424 */ /* 0x000fe200078e00ff */
[----:B------:R-:W-:Y:S02]  /*2790*/  CS2R R10, SRZ ;  /* 0x00000000000a7805 */ /* 0x000fe4000001ff00 */
[----:B------:R-:W-:Y:S01]  /*27a0*/  CS2R R8, SRZ ;  /* 0x0000000000087805 */ /* 0x000fe2000001ff00 */
[----:B------:R-:W-:-:S03]  /*27b0*/  ULEA UR6, UR5, UR6, 0x18 ;  /* 0x0000000605067291 */ /* 0x000fc6000f8ec0ff */
[----:B------:R-:W-:-:S09]  /*27c0*/  UMOV UR5, URZ ;  /* 0x000000ff00057c82 */ /* 0x000fd20008000000 */
.L_x_45:
[----:B------:R-:W-:Y:S02]  /*27d0*/  LEA R2, R8, UR6, 0x3 ;  /* 0x0000000608027c11 */ /* 0x000fe4000f8e18ff */
[----:B------:R-:W-:-:S03]  /*27e0*/  SHF.L.U32 R5, R9, 0x1f, RZ ;  /* 0x0000001f09057819 */ /* 0x000fc600000006ff */
[----:B------:R-:W-:Y:S01]  /*27f0*/  VIADD R4, R2, 0xe0 ;  /* 0x000000e002047836 */ /* 0x000fe20000000000 */
[----:B------:R-:W2:Y:S02]  /*2800*/  SYNCS.PHASECHK.TRANS64.TRYWAIT P0, [R2+URZ+0xd0], R5 ;  /* 0x0000d005020075a7 */ /* 0x000ea400080011ff */
[----:B--2---:R-:W-:Y:S05]  /*2810*/  @!P0 BRA `(.L_x_42) ;  /* 0x00000064000c8947 */ /* 0x004fea0003800000 */
.L_x_113:
[----:B------:R-:W-:Y:S01]  /*2820*/  ULEA UR4, UR5, UR6, 0x3 ;  /* 0x0000000605047291 */ /* 0x000fe2000f8e18ff */
[----:B------:R-:W-:Y:S02]  /*2830*/  PRMT R4, RZ, 0x654, R4 ;  /* 0x00000654ff047816 */ /* 0x000fe40000000004 */
[----:B--2---:R-:W-:Y:S01]  /*2840*/  SHF.L.U32 R5, R12, 0x1f, RZ ;  /* 0x0000001f0c057819 */ /* 0x004fe200000006ff */
[----:B------:R-:W-:Y:S01]  /*2850*/  UIADD3 UR7, UPT, UPT, UR4, 0x70, URZ ;  /* 0x0000007004077890 */ /* 0x000fe2000fffe0ff */
[----:B------:R2:W-:Y:S05]  /*2860*/  SYNCS.ARRIVE.TRANS64.RED.A1T0 RZ, [R4+URZ], RZ ;  /* 0x000000ff04ff79a7 */ /* 0x0005ea00081004ff */
[----:B------:R-:W-:Y:S01]  /*2870*/  IMAD.U32 R7, RZ, RZ, UR7 ;  /* 0x00000007ff077e24 */ /* 0x000fe2000f8e00ff */
[----:B------:R-:W3:Y:S04]  /*2880*/  SYNCS.PHASECHK.TRANS64.TRYWAIT P0, [UR4+0x80], R5 ;  /* 0x00008005ff0075a7 */ /* 0x000ee80008001104 */
[----:B------:R-:W-:Y:S01]  /*2890*/  PRMT R6, R0, 0x654, R7 ;  /* 0x0000065400067816 */ /* 0x000fe20000000007 */
[----:B--2---:R-:W-:Y:S01]  /*28a0*/  @!P2 IMAD.MOV.U32 R4, RZ, RZ, 0x10 ;  /* 0x00000010ff04a424 */ /* 0x004fe200078e00ff */
[----:B---3--:R-:W-:Y:S06]  /*28b0*/  @!P0 BRA `(.L_x_43) ;  /* 0x0000006000f88947 */ /* 0x008fec0003800000 */
.L_x_115:
[----:B------:R-:W-:Y:S01]  /*28c0*/  ULEA UR8, UR5, UR6, 0x4 ;  /* 0x0000000605087291 */ /* 0x000fe2000f8e20ff */
[----:B------:R-:W-:Y:S01]  /*28d0*/  SEL R3, R6, R3, !P2 ;  /* 0x0000000306037207 */ /* 0x000fe20005000000 */
[----:B------:R-:W-:Y:S01]  /*28e0*/  UIADD3 UR9, UPT, UPT, UR4, 0x70, URZ ;  /* 0x0000007004097890 */ /* 0x000fe2000fffe0ff */
[----:B--2---:R-:W-:Y:S01]  /*28f0*/  LEA R2, R11, UR6, 0x3 ;  /* 0x000000060b027c11 */ /* 0x004fe2000f8e18ff */
[----:B------:R-:W-:Y:S01]  /*2900*/  UIADD3 UR8, UPT, UPT, UR8, 0x100, URZ ;  /* 0x0000010008087890 */ /* 0x000fe2000fffe0ff */
[----:B------:R-:W-:Y:S01]  /*2910*/  SHF.L.U32 R5, R10, 0x1f, RZ ;  /* 0x0000001f0a057819 */ /* 0x000fe200000006ff */
[----:B------:R2:W-:Y:S01]  /*2920*/  @!P2 SYNCS.ARRIVE.TRANS64.RED RZ, [R3+URZ], R4 ;  /* 0x0000000403ffa9a7 */ /* 0x0005e200080004ff */
[----:B------:R-:W-:Y:S01]  /*2930*/  UIADD3 UR4, UPT, UPT, UR5, 0x1, URZ ;  /* 0x0000000105047890 */ /* 0x000fe2000fffe0ff */
[----:B------:R-:W-:-:S03]  /*2940*/  VIADD R8, R8, 0x1 ;  /* 0x0000000108087836 */ /* 0x000fc60000000000 */
[----:B------:R-:W-:Y:S02]  /*2950*/  UISETP.NE.AND UP0, UPT, UR4, 0x2, UPT ;  /* 0x000000020400788c */ /* 0x000fe4000bf05270 */
[----:B------:R-:W-:Y:S06]  /*2960*/  UGETNEXTWORKID.BROADCAST [UR8], [UR9] ;  /* 0x00000000080073ca */ /* 0x000fec0008000100 */
[----:B------:R-:W-:Y:S01]  /*2970*/  USEL UR7, URZ, 0x1, UP0 ;  /* 0x00000001ff077887 */ /* 0x000fe20008000000 */
[----:B------:R-:W-:Y:S01]  /*2980*/  ISETP.NE.AND P0, PT, R8, 0x2, PT ;  /* 0x000000020800780c */ /* 0x000fe20003f05270 */
[----:B------:R-:W-:Y:S01]  /*2990*/  USEL UR5, UR4, URZ, UP0 ;  /* 0x000000ff04057287 */ /* 0x000fe20008000000 */
[----:B------:R-:W3:Y:S03]  /*29a0*/  SYNCS.PHASECHK.TRANS64.TRYWAIT P1, [R2+URZ+0x70], R5 ;  /* 0x00007005020075a7 */ /* 0x000ee600080211ff */
[----:B------:R-:W-:Y:S01]  /*29b0*/  LOP3.LUT R12, R12, UR7, RZ, 0x3c, !PT ;  /* 0x000000070c0c7c12 */ /* 0x000fe2000f8e3cff */
[----:B--23--:R-:W-:Y:S07]  /*29c0*/  @!P1 BRA `(.L_x_44) ;  /* 0x0000006000cc9947 */ /* 0x00cfee0003800000 */
.L_x_116:
[C---:B------:R-:W-:Y:S01]  /*29d0*/  LEA R4, R11.reuse, UR6, 0x4 ;  /* 0x000000060b047c11 */ /* 0x040fe2000f8e20ff */
[----:B--2---:R-:W-:Y:S01]  /*29e0*/  VIADD R2, R2, 0x80 ;  /* 0x0000008002027836 */ /* 0x004fe20000000000 */
[----:B------:R-:W-:Y:S01]  /*29f0*/  SEL R8, R8, RZ, P0 ;  /* 0x000000ff08087207 */ /* 0x000fe20000000000 */
[----:B------:R-:W-:-:S03]  /*2a00*/  VIADD R11, R11, 0x1 ;  /* 0x000000010b0b7836 */ /* 0x000fc60000000000 */
[----:B------:R-:W2:Y:S01]  /*2a10*/  LDS.128 R4, [R4+0x100] ;  /* 0x0001000004047984 */ /* 0x000ea20000000c00 */
[----:B------:R-:W-:Y:S02]  /*2a20*/  PRMT R2, RZ, 0x654, R2 ;  /* 0x00000654ff027816 */ /* 0x000fe40000000002 */
[C---:B------:R-:W-:Y:S01]  /*2a30*/  ISETP.NE.AND P1, PT, R11.reuse, 0x2, PT ;  /* 0x000000020b00780c */ /* 0x040fe20003f25270 */
[----:B------:R-:W-:Y:S01]  /*2a40*/  @!PT LDS RZ, [RZ] ;  /* 0x00000000fffff984 */ /* 0x000fe20000000800 */
[----:B------:R-:W-:Y:S01]  /*2a50*/  @!PT LDS RZ, [RZ] ;  /* 0x00000000fffff984 */ /* 0x000fe20000000800 */
[----:B------:R-:W-:Y:S01]  /*2a60*/  @!PT LDS RZ, [RZ] ;  /* 0x00000000fffff984 */ /* 0x000fe20000000800 */
[----:B------:R-:W-:Y:S01]  /*2a70*/  @!PT LDS RZ, [RZ] ;  /* 0x00000000fffff984 */ /* 0x000fe20000000800 */
[----:B------:R3:W-:Y:S06]  /*2a80*/  MEMBAR.ALL.CTA ;  /* 0x0000000000007992 */ /* 0x0007ec0000008000 */
[----:B---3--:R-:W3:Y:S01]  /*2a90*/  FENCE.VIEW.ASYNC.S ;  /* 0x00000000000073c6 */ /* 0x008ee20000000000 */
[----:B------:R-:W-:Y:S01]  /*2aa0*/  SEL R11, R11, RZ, P1 ;  /* 0x000000ff0b0b7207 */ /* 0x000fe20000800000 */
[----:B---3--:R3:W-:Y:S01]  /*2ab0*/  SYNCS.ARRIVE.TRANS64.RED.A1T0 RZ, [R2+URZ], RZ ;  /* 0x000000ff02ff79a7 */ /* 0x0087e200081004ff */
[----:B--2---:R-:W-:-:S02]  /*2ac0*/  LOP3.LUT P3, RZ, R6, 0x1, RZ, 0xc0, !PT ;  /* 0x0000000106ff7812 */ /* 0x004fc4000786c0ff */
[----:B------:R-:W-:-:S04]  /*2ad0*/  SEL R5, RZ, 0x1, P1 ;  /* 0x00000001ff057807 */ /* 0x000fc80000800000 */
[----:B------:R-:W-:Y:S02]  /*2ae0*/  LOP3.LUT R10, R10, R5, RZ, 0x3c, !PT ;  /* 0x000000050a0a7212 */ /* 0x000fe400078e3cff */
[----:B---3--:R-:W-:-:S04]  /*2af0*/  SEL R2, RZ, 0x1, P0 ;  /* 0x00000001ff027807 */ /* 0x008fc80000000000 */
[----:B------:R-:W-:Y:S01]  /*2b00*/  LOP3.LUT R9, R9, R2, RZ, 0x3c, !PT ;  /* 0x0000000209097212 */ /* 0x000fe200078e3cff */
[----:B------:R-:W-:Y:S06]  /*2b10*/  @P3 BRA `(.L_x_45) ;  /* 0xfffffffc002c3947 */ /* 0x000fec000383ffff */
[----:B------:R-:W-:Y:S01]  /*2b20*/  ULEA UR4, UR5, UR6, 0x3 ;  /* 0x0000000605047291 */ /* 0x000fe2000f8e18ff */
[----:B------:R-:W-:-:S08]  /*2b30*/  SHF.L.U32 R3, R12, 0x1f, RZ ;  /* 0x0000001f0c037819 */ /* 0x000fd000000006ff */
[----:B------:R-:W2:Y:S02]  /*2b40*/  SYNCS.PHASECHK.TRANS64 P0, [UR4+0x80], R3 ;  /* 0x00008003ff0075a7 */ /* 0x000ea40008001004 */
[----:B--2---:R-:W-:Y:S05]  /*2b50*/  @P0 BRA `(.L_x_46) ;  /* 0x0000000000080947 */ /* 0x004fea0003800000 */
[----:B------:R-:W2:Y:S02]  /*2b60*/  SYNCS.PHASECHK.TRANS64.TRYWAIT P0, [UR4+0x80], R3 ;  /* 0x00008003ff0075a7 */ /* 0x000ea40008001104 */
[----:B--2---:R-:W-:Y:S05]  /*2b70*/  @!P0 BRA `(.L_x_47) ;  /* 0x0000006000748947 */ /* 0x004fea0003800000 */
.L_x_46:
[----:B------:R-:W-:-:S04]  /*2b80*/  UIADD3 UR7, UPT, UPT, UR5, 0x1, URZ ;  /* 0x0000000105077890 */ /* 0x000fc8000fffe0ff */
[----:B------:R-:W-:-:S04]  /*2b90*/  UISETP.NE.AND UP0, UPT, UR7, 0x2, UPT ;  /* 0x000000020700788c */ /* 0x000fc8000bf05270 */
[----:B------:R-:W-:Y:S02]  /*2ba0*/  USEL UR8, URZ, 0x1, UP0 ;  /* 0x00000001ff087887 */ /* 0x000fe40008000000 */
[----:B------:R-:W-:-:S04]  /*2bb0*/  USEL UR7, UR7, URZ, UP0 ;  /* 0x000000ff07077287 */ /* 0x000fc80008000000 */
[----:B------:R-:W-:Y:S01]  /*2bc0*/  ULEA UR7, UR7, UR6, 0x3 ;  /* 0x0000000607077291 */ /* 0x000fe2000f8e18ff */
[----:B--2---:R-:W-:-:S04]  /*2bd0*/  LOP3.LUT R3, R12, UR8, RZ, 0x3c, !PT ;  /* 0x000000080c037c12 */ /* 0x004fc8000f8e3cff */
[----:B------:R-:W-:-:S04]  /*2be0*/  SHF.L.U32 R0, R3, 0x1f, RZ ;  /* 0x0000001f03007819 */ /* 0x000fc800000006ff */
[----:B------:R-:W2:Y:S02]  /*2bf0*/  SYNCS.PHASECHK.TRANS64 P0, [UR7+0x80], R0 ;  /* 0x00008000ff0075a7 */ /* 0x000ea40008001007 */
[----:B-12---:R-:W-:Y:S05]  /*2c00*/  @P0 EXIT ;  /* 0x000000000000094d */ /* 0x006fea0003800000 */
[----:B------:R-:W-:Y:S02]  /*2c10*/  SHF.L.U32 R3, R3, 0x1f, RZ ;  /* 0x0000001f03037819 */ /* 0x000fe400000006ff */
[----:B------:R-:W-:-:S07]  /*2c20*/  MOV R0, UR7 ;  /* 0x0000000700007c02 */ /* 0x000fce0008000f00 */
.L_x_48:
[----:B-1----:R1:W2:Y:S02]  /*2c30*/  SYNCS.PHASECHK.TRANS64.TRYWAIT P0, [R0+URZ+0x80], R3 ;  /* 0x00008003000075a7 */ /* 0x0022a400080011ff */
[----:B--2---:R-:W-:Y:S05]  /*2c40*/  @!P0 NANOSLEEP.SYNCS 0x989680 ;  /* 0x009896800000895d */ /* 0x004fea0003900000 */
[----:B------:R-:W2:Y:S02]  /*2c50*/  @!P0 SYNCS.PHASECHK.TRANS64 P0, [R0+URZ+0x80], R3 ;  /* 0x00008003000085a7 */ /* 0x000ea400080010ff */
[----:B--2---:R-:W-:Y:S05]  /*2c60*/  @P0 EXIT ;  /* 0x000000000000094d */ /* 0x004fea0003800000 */
[----:B------:R-:W-:Y:S05]  /*2c70*/  BRA `(.L_x_48) ;  /* 0xfffffffc00ec7947 */ /* 0x000fea000383ffff */
.L_x_41:
[----:B------:R-:W-:-:S09]  /*2c80*/  UISETP.NE.AND UP0, UPT, UR18, URZ, UPT ;  /* 0x000000ff1200728c */ /* 0x000fd2000bf05270 */
[----:B------:R-:W-:Y:S05]  /*2c90*/  BRA.U UP0, `(.L_x_49) ;  /* 0x0000000d00c87547 */ /* 0x000fea000b800000 */
[----:B------:R-:W-:Y:S01]  /*2ca0*/  UMOV UR4, 0x40 ;  /* 0x0000004000047882 */ /* 0x000fe20000000000 */
[----:B------:R-:W-:Y:S01]  /*2cb0*/  NOP ;  /* 0x0000000000007918 */ /* 0x000fe20000000000 */
[----:B------:R-:W-:-:S03]  /*2cc0*/  ULEA UR6, UR5, UR4, 0x18 ;  /* 0x0000000405067291 */ /* 0x000fc6000f8ec0ff */
[----:B------:R-:W-:Y:S02]  /*2cd0*/  UMOV UR4, 0x400 ;  /* 0x0000040000047882 */ /* 0x000fe40000000000 */
[----:B------:R-:W-:-:S04]  /*2ce0*/  ULEA UR5, UR5, UR4, 0x18 ;  /* 0x0000000405057291 */ /* 0x000fc8000f8ec0ff */
[----:B------:R-:W2:Y:S02]  /*2cf0*/  LDS.U8 R0, [UR6+0x1c] ;  /* 0x00001c06ff007984 */ /* 0x000ea40008000000 */
[----:B--2---:R-:W-:-:S13]  /*2d00*/  ISETP.NE.AND P0, PT, R0, RZ, PT ;  /* 0x000000ff0000720c */ /* 0x004fda0003f05270 */
[----:B------:R-:W-:Y:S05]  /*2d10*/  @P0 BRA `(.L_x_50) ;  /* 0x0000000000580947 */ /* 0x000fea0003800000 */
[----:B------:R-:W-:-:S13]  /*2d20*/  ELECT P0, URZ, PT ;  /* 0x0000000000ff782f */ /* 0x000fda0003800000 */
[----:B------:R-:W-:Y:S05]  /*2d30*/  @!P0 BRA `(.L_x_51) ;  /* 0x0000000000608947 */ /* 0x000fea0003800000 */
[----:B------:R-:W-:Y:S01]  /*2d40*/  UMOV UR4, 0x10 ;  /* 0x0000001000047882 */ /* 0x000fe20000000000 */
[----:B------:R-:W-:Y:S01]  /*2d50*/  HFMA2 R0, -RZ, RZ, 0, 5.9604644775390625e-08 ;  /* 0x00000001ff007431 */ /* 0x000fe200000001ff */
[----:B------:R-:W-:-:S03]  /*2d60*/  MOV R2, 0xffff ;  /* 0x0000ffff00027802 */ /* 0x000fc60000000f00 */
[----:B------:R-:W-:Y:S04]  /*2d70*/  DEPBAR.LE SB2, 0x36 ;  /* 0x0000ad800000791a */ /* 0x000fe80000000000 */
[----:B------:R-:W2:Y:S02]  /*2d80*/  UTCATOMSWS.FIND_AND_SET.ALIGN UP0, UR4, UR4 ;  /* 0x00000004000475e3 */ /* 0x000ea40008000800 */
[----:B--2---:R-:W-:Y:S01]  /*2d90*/  MOV R3, UR4 ;  /* 0x0000000400037c02 */ /* 0x004fe20008000f00 */
[----:B------:R-:W-:Y:S06]  /*2da0*/  BRA.U UP0, `(.L_x_52) ;  /* 0x0000000100187547 */ /* 0x000fec000b800000 */
.L_x_53:
[----:B------:R-:W-:Y:S05]  /*2db0*/  NANOSLEEP 0x64 ;  /* 0x000000640000795d */ /* 0x000fea0003800000 */
[----:B------:R-:W-:-:S05]  /*2dc0*/  UMOV UR4, 0x10 ;  /* 0x0000001000047882 */ /* 0x000fca0000000000 */
[----:B------:R-:W-:Y:S04]  /*2dd0*/  DEPBAR.LE SB2, 0x36 ;  /* 0x0000ad800000791a */ /* 0x000fe80000000000 */
[----:B------:R-:W2:Y:S02]  /*2de0*/  UTCATOMSWS.FIND_AND_SET.ALIGN UP0, UR4, UR4 ;  /* 0x00000004000475e3 */ /* 0x000ea40008000800 */
[----:B--2---:R-:W-:Y:S01]  /*2df0*/  MOV R3, UR4 ;  /* 0x0000000400037c02 */ /* 0x004fe20008000f00 */
[----:B------:R-:W-:Y:S05]  /*2e00*/  BRA.U !UP0, `(.L_x_53) ;  /* 0xfffffffd08e87547 */ /* 0x000fea000b83ffff */
.L_x_52:
[-C--:B------:R-:W-:Y:S02]  /*2e10*/  SHF.L.U32 R2, R2, R3.reuse, RZ ;  /* 0x0000000302027219 */ /* 0x080fe400000006ff */
[----:B------:R-:W-:Y:S01]  /*2e20*/  SHF.L.U32 R0, R0, R3, RZ ;  /* 0x0000000300007219 */ /* 0x000fe200000006ff */
[----:B------:R-:W-:Y:S02]  /*2e30*/  IMAD.SHL.U32 R3, R3, 0x20, RZ ;  /* 0x0000002003037824 */ /* 0x000fe400078e00ff */
[----:B------:R2:W-:Y:S04]  /*2e40*/  ATOMS.OR RZ, [UR6+0x14], R2 ;  /* 0x00001402ffff798c */ /* 0x0005e8000b000006 */
[----:B------:R2:W-:Y:S04]  /*2e50*/  ATOMS.OR RZ, [UR6+0x18], R0 ;  /* 0x00001800ffff798c */ /* 0x0005e8000b000006 */
[----:B------:R2:W-:Y:S01]  /*2e60*/  STS [UR5+0x120], R3 ;  /* 0x00012003ff007988 */ /* 0x0005e20008000805 */
[----:B------:R-:W-:Y:S05]  /*2e70*/  BRA `(.L_x_51) ;  /* 0x0000000000107947 */ /* 0x000fea0003800000 */
.L_x_50:
[----:B------:R-:W-:Y:S02]  /*2e80*/  MOV R0, 0xffffffff ;  /* 0xffffffff00007802 */ /* 0x000fe40000000f00 */
[----:B------:R-:W-:-:S03]  /*2e90*/  MOV R2, 0x2ec0 ;  /* 0x00002ec000027802 */ /* 0x000fc60000000f00 */
[----:B------:R2:W-:Y:S04]  /*2ea0*/  STS [UR5+0x120], R0 ;  /* 0x00012000ff007988 */ /* 0x0005e80008000805 */
[----:B-12--5:R-:W-:Y:S05]  /*2eb0*/  CALL.REL.NOINC `($__internal_1_$__cuda_sm10x_tcgen05_guardrail_trap_phase_invalid_during_alloc) ;  /* 0x0000006000f47944 */ /* 0x026fea0003c00000 */
.L_x_51:
[----:B------:R-:W-:Y:S05]  /*2ec0*/  WARPSYNC.ALL ;  /* 0x0000000000007948 */ /* 0x000fea0003800000 */
[----:B------:R-:W3:Y:S01]  /*2ed0*/  S2UR UR4, SR_CgaCtaId ;  /* 0x00000000000479c3 */ /* 0x000ee20000008800 */
[----:B------:R-:W-:Y:S01]  /*2ee0*/  UMOV UR27, 0x400 ;  /* 0x00000400001b7882 */ /* 0x000fe20000000000 */
[----:B------:R-:W-:-:S06]  /*2ef0*/  NOP ;  /* 0x0000000000007918 */ /* 0x000fcc0000000000 */
[----:B------:R-:W-:Y:S06]  /*2f00*/  BAR.ARV 0x6, 0xa0 ;  /* 0x0182800000007b1d */ /* 0x000fec0000002000 */
[----:B------:R-:W4:Y:S01]  /*2f10*/  LDCU UR6, c[0x0][0x38c] ;  /* 0x00007180ff0677ac */ /* 0x000f220008000800 */
[----:B------:R-:W-:Y:S01]  /*2f20*/  IMAD.MOV.U32 R11, RZ, RZ, 0x1 ;  /* 0x00000001ff0b7424 */ /* 0x000fe200078e00ff */
[----:B------:R-:W-:Y:S01]  /*2f30*/  CS2R R8, SRZ ;  /* 0x0000000000087805 */ /* 0x000fe2000001ff00 */
[----:B------:R-:W-:Y:S01]  /*2f40*/  IMAD.MOV.U32 R10, RZ, RZ, RZ ;  /* 0x000000ffff0a7224 */ /* 0x000fe200078e00ff */
[----:B------:R-:W-:Y:S01]  /*2f50*/  UMOV UR29, URZ ;  /* 0x000000ff001d7c82 */ /* 0x000fe20008000000 */
[----:B------:R-:W-:Y:S01]  /*2f60*/  UMOV UR23, URZ ;  /* 0x000000ff00177c82 */ /* 0x000fe20008000000 */
[----:B------:R-:W-:Y:S01]  /*2f70*/  UMOV UR38, 0x0 ;  /* 0x0000000000267882 */ /* 0x000fe20000000000 */
[----:B------:R-:W-:Y:S01]  /*2f80*/  UMOV UR39, 0x4380010 ;  /* 0x0438001000277882 */ /* 0x000fe20000000000 */
[----:B------:R-:W-:Y:S01]  /*2f90*/  UMOV UR36, 0x0 ;  /* 0x0000000000247882 */ /* 0x000fe20000000000 */
[----:B------:R-:W-:Y:S01]  /*2fa0*/  UMOV UR37, 0x4380010 ;  /* 0x0438001000257882 */ /* 0x000fe20000000000 */
[----:B---3--:R-:W-:Y:S01]  /*2fb0*/  ULEA UR27, UR4, UR27, 0x18 ;  /* 0x0000001b041b7291 */ /* 0x008fe2000f8ec0ff */
[----:B------:R-:W3:Y:S03]  /*2fc0*/  LDCU UR4, c[0x0][0x38c] ;  /* 0x00007180ff0477ac */ /* 0x000ee60008000800 */
[----:B------:R-:W-:-:S02]  /*2fd0*/  UIADD3 UR5, UPT, UPT, UR27, 0x7300, URZ ;  /* 0x000073001b057890 */ /* 0x000fc4000fffe0ff */
[----:B----4-:R-:W-:-:S03]  /*2fe0*/  UISETP.GE.AND UP4, UPT, UR6, 0x1, UPT ;  /* 0x000000010600788c */ /* 0x010fc6000bf86270 */
[----:B--2---:R-:W1:Y:S01]  /*2ff0*/  LDS R0, [UR27+0x120] ;  /* 0x0001201bff007984 */ /* 0x004e620008000800 */
[----:B------:R-:W-:Y:S01]  /*3000*/  USHF.R.U32.HI UR5, URZ, 0x4, UR5 ;  /* 0x00000004ff057899 */ /* 0x000fe20008011605 */
[----:B------:R-:W-:Y:S01]  /*3010*/  UMOV UR34, 0x0 ;  /* 0x0000000000227882 */ /* 0x000fe20000000000 */
[----:B------:R-:W-:Y:S02]  /*3020*/  UMOV UR35, 0x4380010 ;  /* 0x0438001000237882 */ /* 0x000fe40000000000 */
[----:B------:R-:W-:Y:S01]  /*3030*/  ULOP3.LUT UR5, UR5, 0x3fff, URZ, 0xc0, !UPT ;  /* 0x00003fff05057892 */ /* 0x000fe2000f8ec0ff */
[----:B------:R-:W-:Y:S01]  /*3040*/  UMOV UR32, 0x0 ;  /* 0x0000000000207882 */ /* 0x000fe20000000000 */
[----:B------:R-:W-:Y:S02]  /*3050*/  UMOV UR33, 0x4380010 ;  /* 0x0438001000217882 */ /* 0x000fe40000000000 */
[----:B------:R-:W-:Y:S02]  /*3060*/  ULOP3.LUT UR28, UR5, 0x10000, URZ, 0xfc, !UPT ;  /* 0x00010000051c7892 */ /* 0x000fe4000f8efcff */
[----:B---3--:R-:W-:-:S04]  /*3070*/  UIADD3 UR4, UPT, UPT, UR4, 0x7f, URZ ;  /* 0x0000007f04047890 */ /* 0x008fc8000fffe0ff */
[----:B------:R-:W-:-:S04]  /*3080*/  USHF.R.S32.HI UR31, URZ, 0x1f, UR4 ;  /* 0x0000001fff1f7899 */ /* 0x000fc80008011404 */
[----:B------:R-:W-:Y:S02]  /*3090*/  ULEA.HI UR31, UR31, UR4, URZ, 0x7 ;  /* 0x000000041f1f7291 */ /* 0x000fe4000f8f38ff */
[----:B------:R-:W-:Y:S02]  /*30a0*/  UIADD3 UR4, UPT, UPT, UR27, 0x11300, URZ ;  /* 0x000113001b047890 */ /* 0x000fe4000fffe0ff */
[----:B------:R-:W-:Y:S02]  /*30b0*/  USHF.R.S32.HI UR31, URZ, 0x7, UR31 ;  /* 0x00000007ff1f7899 */ /* 0x000fe4000801141f */
[----:B------:R-:W-:Y:S02]  /*30c0*/  USHF.R.U32.HI UR4, URZ, 0x4, UR4 ;  /* 0x00000004ff047899 */ /* 0x000fe40008011604 */
[----:B------:R-:W-:Y:S02]  /*30d0*/  UISETP.LT.AND UP0, UPT, UR31, 0x1, UPT ;  /* 0x000000011f00788c */ /* 0x000fe4000bf01270 */
[----:B------:R-:W-:-:S02]  /*30e0*/  ULOP3.LUT UR4, UR4, 0x3fff, URZ, 0xc0, !UPT ;  /* 0x00003fff04047892 */ /* 0x000fc4000f8ec0ff */
[----:B------:R-:W-:Y:S02]  /*30f0*/  USEL UR40, UR31, 0x1, !UP0 ;  /* 0x000000011f287887 */ /* 0x000fe4000c000000 */
[----:B------:R-:W-:Y:S02]  /*3100*/  ULOP3.LUT UR4, UR4, 0x10000, URZ, 0xfc, !UPT ;  /* 0x0001000004047892 */ /* 0x000fe4000f8efcff */
[----:B------:R-:W-:Y:S01]  /*3110*/  UIADD3 UR40, UPT, UPT, -UR40, URZ, URZ ;  /* 0x000000ff28287290 */ /* 0x000fe2000fffe1ff */
[----:B-1----:R-:W-:-:S15]  /*3120*/  R2UR UR41, R0 ;  /* 0x00000000002972ca */ /* 0x002fde00000e0000 */
.L_x_60:
[----:B------:R-:W-:Y:S02]  /*3130*/  LEA R0, R10, UR27, 0x3 ;  /* 0x0000001b0a007c11 */ /* 0x000fe4000f8e18ff */
[----:B------:R-:W-:Y:S02]  /*3140*/  SHF.L.U32 R5, R9, 0x1f, RZ ;  /* 0x0000001f09057819 */ /* 0x000fe400000006ff */
[----:B------:R-:W-:Y:S01]  /*3150*/  PLOP3.LUT P0, PT, PT, PT, UP4, 0x80, 0x8 ;  /* 0x000000000008781c */ /* 0x000fe20003f0f048 */
[----:B------:R-:W-:Y:S01]  /*3160*/  VIADD R3, R0, 0x80 ;  /* 0x0000008000037836 */ /* 0x000fe20000000000 */
[----:B-1----:R-:W1:Y:S02]  /*3170*/  SYNCS.PHASECHK.TRANS64.TRYWAIT P1, [R0+URZ+0x70], R5 ;  /* 0x00007005000075a7 */ /* 0x002e6400080211ff */
[----:B-1-3--:R-:W-:Y:S09]  /*3180*/  @!P1 BRA `(.L_x_54) ;  /* 0x0000005c00089947 */ /* 0x00aff20003800000 */
.L_x_118:
[----:B------:R-:W-:Y:S01]  /*3190*/  LEA R4, R10, UR27, 0x4 ;  /* 0x0000001b0a047c11 */ /* 0x000fe2000f8e20ff */
[----:B------:R-:W-:Y:S01]  /*31a0*/  @UP4 ULEA UR5, UR23, UR27, 0x3 ;  /* 0x0000001b17054291 */ /* 0x000fe2000f8e18ff */
[----:B------:R-:W-:Y:S01]  /*31b0*/  PLOP3.LUT P2, PT, PT, PT, PT, 0x80, 0x8 ;  /* 0x000000000008781c */ /* 0x000fe20003f4f070 */
[----:B------:R-:W-:Y:S01]  /*31c0*/  ULEA UR30, UR29, UR27, 0x3 ;  /* 0x0000001b1d1e7291 */ /* 0x000fe2000f8e18ff */
[----:B------:R-:W-:Y:S02]  /*31d0*/  PRMT R3, RZ, 0x654, R3 ;  /* 0x00000654ff037816 */ /* 0x000fe40000000003 */
[----:B-1----:R-:W1:Y:S01]  /*31e0*/  LDS.128 R4, [R4+0x100] ;  /* 0x0001000004047984 */ /* 0x002e620000000c00 */
[----:B------:R-:W-:Y:S02]  /*31f0*/  @P0 SHF.L.U32 R2, R8, 0x1f, RZ ;  /* 0x0000001f08020819 */ /* 0x000fe400000006ff */
[----:B------:R-:W-:Y:S01]  /*3200*/  SHF.L.U32 R0, R11, 0x1f, RZ ;  /* 0x0000001f0b007819 */ /* 0x000fe200000006ff */
[----:B------:R-:W-:Y:S01]  /*3210*/  @!PT LDS RZ, [RZ] ;  /* 0x00000000fffff984 */ /* 0x000fe20000000800 */
[----:B------:R-:W-:Y:S01]  /*3220*/  @!PT LDS RZ, [RZ] ;  /* 0x00000000fffff984 */ /* 0x000fe20000000800 */
[----:B------:R-:W-:Y:S01]  /*3230*/  @!PT LDS RZ, [RZ] ;  /* 0x00000000fffff984 */ /* 0x000fe20000000800 */
[----:B------:R-:W-:Y:S01]  /*3240*/  @!PT LDS RZ, [RZ] ;  /* 0x00000000fffff984 */ /* 0x000fe20000000800 */
[----:B------:R2:W-:Y:S06]  /*3250*/  MEMBAR.ALL.CTA ;  /* 0x0000000000007992 */ /* 0x0005ec0000008000 */
[----:B--2---:R-:W2:Y:S02]  /*3260*/  FENCE.VIEW.ASYNC.S ;  /* 0x00000000000073c6 */ /* 0x004ea40000000000 */
[----:B--2---:R2:W-:Y:S01]  /*3270*/  SYNCS.ARRIVE.TRANS64.RED.A1T0 RZ, [R3+URZ], RZ ;  /* 0x000000ff03ff79a7 */ /* 0x0045e200081004ff */
[----:B------:R2:W3:Y:S01]  /*3280*/  @P0 SYNCS.PHASECHK.TRANS64.TRYWAIT P2, [UR5], R2 ;  /* 0x00000002ff0005a7 */ /* 0x0004e20008041105 */
[----:B------:R-:W-:Y:S01]  /*3290*/  ULEA.HI UR5, UR29, UR29, URZ, 0x1 ;  /* 0x0000001d1d057291 */ /* 0x000fe2000f8f08ff */
[----:B-1----:R-:W-:-:S03]  /*32a0*/  LOP3.LUT P1, RZ, R6, 0x1, RZ, 0xc0, !PT ;  /* 0x0000000106ff7812 */ /* 0x002fc6000782c0ff */
[----:B------:R-:W-:Y:S02]  /*32b0*/  ULOP3.LUT UR6, UR5, 0xffe, URZ, 0xc0, !UPT ;  /* 0x00000ffe05067892 */ /* 0x000fe4000f8ec0ff */
[----:B------:R-:W-:Y:S02]  /*32c0*/  USHF.R.U32.HI UR22, URZ, 0x1, UR5 ;  /* 0x00000001ff167899 */ /* 0x000fe40008011605 */
[----:B------:R-:W-:Y:S02]  /*32d0*/  UIADD3 UR5, UPT, UPT, -UR6, UR29, URZ ;  /* 0x0000001d06057290 */ /* 0x000fe4000fffe1ff */
[----:B------:R-:W-:-:S04]  /*32e0*/  UIMAD UR22, UR22, 0xe0, UR41 ;  /* 0x000000e0161678a4 */ /* 0x000fc8000f8e0229 */
[----:B------:R-:W-:Y:S01]  /*32f0*/  ULEA UR22, UR5, UR22, 0x14 ;  /* 0x0000001605167291 */ /* 0x000fe2000f8ea0ff */
[----:B------:R-:W1:Y:S02]  /*3300*/  SYNCS.PHASECHK.TRANS64.TRYWAIT P0, [UR30+0xb0], R0 ;  /* 0x0000b000ff0075a7 */ /* 0x000e64000800111e */
[----:B-123--:R-:W-:Y:S09]  /*3310*/  @!P0 BRA `(.L_x_55) ;  /* 0x0000005800b88947 */ /* 0x00eff20003800000 */
.L_x_120:
[----:B------:R-:W-:Y:S01]  /*3320*/  IADD3 R10, PT, PT, R10, 0x1, RZ ;  /* 0x000000010a0a7810 */ /* 0x000fe20007ffe0ff */
[----:B------:R-:W-:Y:S06]  /*3330*/  BRA.U !UP4, `(.L_x_56) ;  /* 0x000000010cc07547 */ /* 0x000fec000b800000 */
[----:B------:R-:W-:Y:S01]  /*3340*/  UPLOP3.LUT UP2, UPT, UPT, UPT, UPT, 0x40, 0x4 ;  /* 0x000000000004789c */ /* 0x000fe20003f4e870 */
[----:B------:R-:W-:Y:S01]  /*3350*/  UMOV UR25, UR40 ;  /* 0x0000002800197c82 */ /* 0x000fe20008000000 */
[----:B------:R-:W-:Y:S01]  /*3360*/  UMOV UR24, UR31 ;  /* 0x0000001f00187c82 */ /* 0x000fe20008000000 */
[----:B------:R-:W-:-:S08]  /*3370*/  UMOV UR5, UR23 ;  /* 0x0000001700057c82 */ /* 0x000fd00008000000 */
.L_x_59:
[----:B------:R-:W-:Y:S02]  /*3380*/  UIADD3 UR25, UPT, UPT, UR25, 0x1, URZ ;  /* 0x0000000119197890 */ /* 0x000fe4000fffe0ff */
[----:B--2---:R-:W-:Y:S02]  /*3390*/  ULEA UR7, UR5, UR27, 0x3 ;  /* 0x0000001b05077291 */ /* 0x004fe4000f8e18ff */
[----:B------:R-:W-:Y:S01]  /*33a0*/  UISETP.NE.AND UP3, UPT, UR25, URZ, UPT ;  /* 0x000000ff1900728c */ /* 0x000fe2000bf65270 */
[----:B---3--:R-:W-:Y:S10]  /*33b0*/  @P2 BRA `(.L_x_57) ;  /* 0x00000000000c2947 */ /* 0x008ff40003800000 */
[----:B-1----:R-:W-:Y:S04]  /*33c0*/  SHF.L.U32 R3, R8, 0x1f, RZ ;  /* 0x0000001f08037819 */ /* 0x002fe800000006ff */
[----:B------:R-:W1:Y:S02]  /*33d0*/  SYNCS.PHASECHK.TRANS64.TRYWAIT P0, [UR7], R3 ;  /* 0x00000003ff0075a7 */ /* 0x000e640008001107 */
[----:B-1----:R-:W-:Y:S05]  /*33e0*/  @!P0 BRA `(.L_x_58) ;  /* 0x00000058009c8947 */ /* 0x002fea0003800000 */
.L_x_57:
[----:B------:R-:W-:Y:S01]  /*33f0*/  UISETP.NE.AND UP0, UPT, UR24, 0x1, UPT ;  /* 0x000000011800788c */ /* 0x000fe2000bf05270 */
[----:B------:R-:W-:Y:S01]  /*3400*/  PLOP3.LUT P2, PT, PT, PT, PT, 0x80, 0x8 ;  /* 0x000000000008781c */ /* 0x000fe20003f4f070 */
[----:B------:R-:W-:Y:S02]  /*3410*/  UIADD3 UR6, UPT, UPT, UR5, 0x1, URZ ;  /* 0x0000000105067890 */ /* 0x000fe4000fffe0ff */
[----:B------:R-:W-:Y:S02]  /*3420*/  UIADD3 UR26, UPT, UPT, UR7, 0x28, URZ ;  /* 0x00000028071a7890 */ /* 0x000fe4000fffe0ff */
[----:B------:R-:W-:Y:S01]  /*3430*/  UISETP.NE.AND UP1, UPT, UR6, 0x5, UPT ;  /* 0x000000050600788c */ /* 0x000fe2000bf25270 */
[----:B------:R-:W-:Y:S01]  /*3440*/  PLOP3.LUT P0, PT, PT, PT, UP0, 0x80, 0x8 ;  /* 0x000000000008781c */ /* 0x000fe20003f0f008 */
[----:B------:R-:W-:Y:S02]  /*3450*/  UIADD3 UR24, UPT, UPT, UR24, -0x1, URZ ;  /* 0xffffffff18187890 */ /* 0x000fe4000fffe0ff */
[----:B------:R-:W-:Y:S02]  /*3460*/  USEL UR8, URZ, 0x1, UP1 ;  /* 0x00000001ff087887 */ /* 0x000fe40008800000 */
[----:B------:R-:W-:Y:S01]  /*3470*/  USEL UR23, UR6, URZ, UP1 ;  /* 0x000000ff06177287 */ /* 0x000fe20008800000 */
[----:B------:R-:W-:Y:S01]  /*3480*/  UMOV UR7, 0x40004040 ;  /* 0x4000404000077882 */ /* 0x000fe20000000000 */
[----:B------:R-:W-:Y:S02]  /*3490*/  UMOV UR9, 0x40004040 ;  /* 0x4000404000097882 */ /* 0x000fe40000000000 */
[----:B------:R-:W-:Y:S01]  /*34a0*/  @UP0 ULEA UR6, UR23, UR27, 0x3 ;  /* 0x0000001b17060291 */ /* 0x000fe2000f8e18ff */
[----:B------:R-:W-:Y:S01]  /*34b0*/  LOP3.LUT R8, R8, UR8, RZ, 0x3c, !PT ;  /* 0x0000000808087c12 */ /* 0x000fe2000f8e3cff */
[----:B------:R-:W-:Y:S01]  /*34c0*/  ULEA UR8, UR5, UR28, 0x9 ;  /* 0x0000001c05087291 */ /* 0x000fe2000f8e48ff */
[----:B------:R-:W-:Y:S02]  /*34d0*/  UMOV UR21, 0x40004040 ;  /* 0x4000404000157882 */ /* 0x000fe40000000000 */
[----:B-1----:R-:W-:Y:S01]  /*34e0*/  @P0 SHF.L.U32 R0, R8, 0x1f, RZ ;  /* 0x0000001f08000819 */ /* 0x002fe200000006ff */
[----:B------:R-:W-:Y:S02]  /*34f0*/  UIADD3 UR18, UPT, UPT, UR8, 0x2, URZ ;  /* 0x0000000208127890 */ /* 0x000fe4000fffe0ff */
[----:B------:R-:W-:Y:S01]  /*3500*/  UIADD3 UR14, UPT, UPT, UR8, 0x4, URZ ;  /* 0x00000004080e7890 */ /* 0x000fe2000fffe0ff */
[----:B------:R2:W3:Y:S01]  /*3510*/  @P0 SYNCS.PHASECHK.TRANS64.TRYWAIT P2, [UR6], R0 ;  /* 0x00000000ff0005a7 */ /* 0x0004e20008041106 */
[----:B------:R-:W-:Y:S02]  /*3520*/  UIMAD UR6, UR5, 0x700, UR4 ;  /* 0x00000700050678a4 */ /* 0x000fe4000f8e0204 */
[----:B------:R-:W-:Y:S02]  /*3530*/  UIADD3 UR10, UPT, UPT, UR8, 0x6, URZ ;  /* 0x00000006080a7890 */ /* 0x000fe4000fffe0ff */
[----:B------:R-:W-:Y:S02]  /*3540*/  UIADD3 UR20, UPT, UPT, UR6, 0x2, URZ ;  /* 0x0000000206147890 */ /* 0x000fe4000fffe0ff */
[----:B------:R-:W-:Y:S02]  /*3550*/  UIADD3 UR16, UPT, UPT, UR6, 0x4, URZ ;  /* 0x0000000406107890 */ /* 0x000fe4000fffe0ff */
[----:B------:R-:W-:Y:S01]  /*3560*/  UIADD3 UR12, UPT, UPT, UR6, 0x6, URZ ;  /* 0x00000006060c7890 */ /* 0x000fe2000fffe0ff */
[----:B------:R2:W-:Y:S01]  /*3570*/  UTCQMMA gdesc[UR8], gdesc[UR6], tmem[UR22], tmem[UR38], idesc[UR39], UP2 ;  /* 0x00ff2606080075ea */ /* 0x0005e20009000316 */
[----:B------:R-:W-:Y:S01]  /*3580*/  UPLOP3.LUT UP2, UPT, UPT, UPT, UPT, 0x80, 0x8 ;  /* 0x000000000008789c */ /* 0x000fe20003f4f070 */
[----:B------:R-:W-:Y:S01]  /*3590*/  UMOV UR19, 0x40004040 ;  /* 0x4000404000137882 */ /* 0x000fe20000000000 */
[----:B------:R-:W-:Y:S01]  /*35a0*/  UMOV UR17, 0x40004040 ;  /* 0x4000404000117882 */ /* 0x000fe20000000000 */
[----:B------:R2:W-:Y:S01]  /*35b0*/  UTCQMMA gdesc[UR18], gdesc[UR20], tmem[UR22], tmem[UR36], idesc[UR37], UPT ;  /* 0x00ff2414120075ea */ /* 0x0005e2000b800316 */
[----:B------:R-:W-:Y:S01]  /*35c0*/  UMOV UR15, 0x40004040 ;  /* 0x40004040000f7882 */ /* 0x000fe20000000000 */
[----:B------:R-:W-:Y:S01]  /*35d0*/  UMOV UR13, 0x40004040 ;  /* 0x40004040000d7882 */ /* 0x000fe20000000000 */
[----:B------:R-:W-:Y:S01]  /*35e0*/  UMOV UR11, 0x40004040 ;  /* 0x40004040000b7882 */ /* 0x000fe20000000000 */
[----:B------:R2:W-:Y:S01]  /*35f0*/  UTCQMMA gdesc[UR14], gdesc[UR16], tmem[UR22], tmem[UR34], idesc[UR35], UPT ;  /* 0x00ff22100e0075ea */ /* 0x0005e2000b800316 */
[----:B------:R2:W-:Y:S01]  /*3600*/  UTCQMMA gdesc[UR10], gdesc[UR12], tmem[UR22], tmem[UR32], idesc[UR33], UPT ;  /* 0x00ff200c0a0075ea */ /* 0x0005e2000b800316 */
[----:B------:R2:W-:Y:S01]  /*3610*/  UTCBAR [UR26], URZ ;  /* 0x000000ff1a0073e9 */ /* 0x0005e200080000ff */
[----:B------:R-:W-:Y:S01]  /*3620*/  UMOV UR5, UR23 ;  /* 0x0000001700057c82 */ /* 0x000fe20008000000 */
[----:B------:R-:W-:Y:S05]  /*3630*/  BRA.U UP3, `(.L_x_59) ;  /* 0xfffffffd03507547 */ /* 0x000fea000b83ffff */
.L_x_56:
[----:B------:R-:W-:Y:S01]  /*3640*/  UIADD3 UR5, UPT, UPT, UR29, 0x1, URZ ;  /* 0x000000011d057890 */ /* 0x000fe2000fffe0ff */
[C---:B------:R-:W-:Y:S01]  /*3650*/  ISETP.NE.AND P0, PT, R10.reuse, 0x2, PT ;  /* 0x000000020a00780c */ /* 0x040fe20003f05270 */
[----:B--2---:R-:W-:Y:S02]  /*3660*/  UIADD3 UR6, UPT, UPT, UR30, 0x90, URZ ;  /* 0x000000901e067890 */ /* 0x004fe4000fffe0ff */
[----:B------:R-:W-:Y:S01]  /*3670*/  UISETP.NE.AND UP0, UPT, UR5, 0x4, UPT ;  /* 0x000000040500788c */ /* 0x000fe2000bf05270 */
[----:B-1----:R-:W-:Y:S02]  /*3680*/  SEL R0, RZ, 0x1, P0 ;  /* 0x00000001ff007807 */ /* 0x002fe40000000000 */
[----:B------:R-:W-:Y:S01]  /*3690*/  SEL R10, R10, RZ, P0 ;  /* 0x000000ff0a0a7207 */ /* 0x000fe20000000000 */
[----:B------:R-:W-:Y:S01]  /*36a0*/  USEL UR7, URZ, 0x1, UP0 ;  /* 0x00000001ff077887 */ /* 0x000fe20008000000 */
[----:B------:R-:W-:Y:S01]  /*36b0*/  LOP3.LUT R9, R9, R0, RZ, 0x3c, !PT ;  /* 0x0000000009097212 */ /* 0x000fe200078e3cff */
[----:B------:R-:W-:Y:S01]  /*36c0*/  USEL UR29, UR5, URZ, UP0 ;  /* 0x000000ff051d7287 */ /* 0x000fe20008000000 */
[----:B------:R1:W-:Y:S03]  /*36d0*/  UTCBAR [UR6], URZ ;  /* 0x000000ff060073e9 */ /* 0x0003e600080000ff */
[----:B------:R-:W-:Y:S01]  /*36e0*/  LOP3.LUT R11, R11, UR7, RZ, 0x3c, !PT ;  /* 0x000000070b0b7c12 */ /* 0x000fe2000f8e3cff */
[----:B------:R-:W-:Y:S07]  /*36f0*/  @P1 BRA `(.L_x_60) ;  /* 0xfffffff8008c1947 */ /* 0x000fee000383ffff */
[----:B------:R-:W2:Y:S01]  /*3700*/  S2UR UR8, SR_CgaCtaId ;  /* 0x00000000000879c3 */ /* 0x000ea20000008800 */
[----:B------:R-:W-:Y:S01]  /*3710*/  ELECT P0, URZ, PT ;  /* 0x0000000000ff782f */ /* 0x000fe20003800000 */
[----:B------:R-:W-:Y:S01]  /*3720*/  IMAD.MOV.U32 R0, RZ, RZ, 0x1 ;  /* 0x00000001ff007424 */ /* 0x000fe200078e00ff */
[----:B------:R-:W-:Y:S01]  /*3730*/  UIADD3 UR27, UPT, UPT, UR27, 0xb0, URZ ;  /* 0x000000b01b1b7890 */ /* 0x000fe2000fffe0ff */
[----:B------:R-:W-:Y:S01]  /*3740*/  SHF.L.U32 R3, R11, 0x1f, RZ ;  /* 0x0000001f0b037819 */ /* 0x000fe200000006ff */
[----:B------:R-:W-:-:S03]  /*3750*/  UMOV UR4, 0x40 ;  /* 0x0000004000047882 */ /* 0x000fc60000000000 */
[----:B------:R-:W-:Y:S01]  /*3760*/  UVIRTCOUNT.DEALLOC.SMPOOL 0x80 ;  /* 0x000000800000784c */ /* 0x000fe20000000000 */
[----:B--2---:R-:W-:Y:S02]  /*3770*/  ULEA UR8, UR8, UR4, 0x18 ;  /* 0x0000000408087291 */ /* 0x004fe4000f8ec0ff */
[----:B------:R-:W-:-:S07]  /*3780*/  ULEA UR4, UR29, UR27, 0x3 ;  /* 0x0000001b1d047291 */ /* 0x000fce000f8e18ff */
[----:B------:R2:W-:Y:S02]  /*3790*/  @P0 STS.U8 [UR8+0x1c], R0 ;  /* 0x00001c00ff000988 */ /* 0x0005e40008000008 */
[----:B------:R-:W4:Y:S02]  /*37a0*/  SYNCS.PHASECHK.TRANS64.TRYWAIT P0, [UR4], R3 ;  /* 0x00000003ff0075a7 */ /* 0x000f240008001104 */
[----:B--2-4-:R-:W-:Y:S05]  /*37b0*/  @!P0 BRA `(.L_x_61) ;  /* 0x0000005400c08947 */ /* 0x014fea0003800000 */
.L_x_123:
[----:B------:R-:W-:-:S04]  /*37c0*/  UIADD3 UR4, UPT, UPT, UR29, 0x1, URZ ;  /* 0x000000011d047890 */ /* 0x000fc8000fffe0ff */
[----:B------:R-:W-:-:S04]  /*37d0*/  UISETP.NE.AND UP0, UPT, UR4, 0x4, UPT ;  /* 0x000000040400788c */ /* 0x000fc8000bf05270 */
[----:B-1----:R-:W-:Y:S02]  /*37e0*/  USEL UR6, URZ, 0x1, UP0 ;  /* 0x00000001ff067887 */ /* 0x002fe40008000000 */
[----:B------:R-:W-:-:S04]  /*37f0*/  USEL UR4, UR4, URZ, UP0 ;  /* 0x000000ff04047287 */ /* 0x000fc80008000000 */
[----:B------:R-:W-:Y:S01]  /*3800*/  ULEA UR5, UR4, UR27, 0x3 ;  /* 0x0000001b04057291 */ /* 0x000fe2000f8e18ff */
[----:B------:R-:W-:-:S04]  /*3810*/  LOP3.LUT R2, R11, UR6, RZ, 0x3c, !PT ;  /* 0x000000060b027c12 */ /* 0x000fc8000f8e3cff */
[----:B--2---:R-:W-:-:S04]  /*3820*/  SHF.L.U32 R3, R2, 0x1f, RZ ;  /* 0x0000001f02037819 */ /* 0x004fc800000006ff */
[----:B------:R-:W1:Y:S02]  /*3830*/  SYNCS.PHASECHK.TRANS64.TRYWAIT P0, [UR5], R3 ;  /* 0x00000003ff0075a7 */ /* 0x000e640008001105 */
[----:B-1----:R-:W-:Y:S05]  /*3840*/  @!P0 BRA `(.L_x_62) ;  /* 0x0000005400b48947 */ /* 0x002fea0003800000 */
.L_x_125:
        /* <DEDUP_REMOVED lines=9> */
.L_x_127:
[----:B------:R-:W-:-:S04]  /*38e0*/  UIADD3 UR4, UPT, UPT, UR4, 0x1, URZ ;  /* 0x0000000104047890 */ /* 0x000fc8000fffe0ff */
[----:B------:R-:W-:-:S04]  /*38f0*/  UISETP.NE.AND UP0, UPT, UR4, 0x4, UPT ;  /* 0x000000040400788c */ /* 0x000fc8000bf05270 */
[----:B------:R-:W-:Y:S02]  /*3900*/  USEL UR5, URZ, 0x1, UP0 ;  /* 0x00000001ff057887 */ /* 0x000fe40008000000 */
[----:B------:R-:W-:-:S04]  /*3910*/  USEL UR4, UR4, URZ, UP0 ;  /* 0x000000ff04047287 */ /* 0x000fc80008000000 */
[----:B------:R-:W-:Y:S01]  /*3920*/  ULEA UR4, UR4, UR27, 0x3 ;  /* 0x0000001b04047291 */ /* 0x000fe2000f8e18ff */
[----:B-1----:R-:W-:-:S04]  /*3930*/  LOP3.LUT R3, R2, UR5, RZ, 0x3c, !PT ;  /* 0x0000000502037c12 */ /* 0x002fc8000f8e3cff */
[----:B------:R-:W-:-:S04]  /*3940*/  SHF.L.U32 R3, R3, 0x1f, RZ ;  /* 0x0000001f03037819 */ /* 0x000fc800000006ff */
[----:B------:R-:W1:Y:S02]  /*3950*/  SYNCS.PHASECHK.TRANS64.TRYWAIT P0, [UR4], R3 ;  /* 0x00000003ff0075a7 */ /* 0x000e640008001104 */
[----:B-1----:R-:W-:Y:S05]  /*3960*/  @!P0 BRA `(.L_x_64) ;  /* 0x00000054009c8947 */ /* 0x002fea0003800000 */
.L_x_129:
[----:B------:R-:W-:Y:S01]  /*3970*/  NOP ;  /* 0x0000000000007918 */ /* 0x000fe20000000000 */
[----:B-1----:R-:W1:Y:S01]  /*3980*/  LDS R0, [UR8+0x14] ;  /* 0x00001408ff007984 */ /* 0x002e620008000800 */
[----:B------:R-:W-:Y:S01]  /*3990*/  ULOP3.LUT UR4, UR41, 0xffff, URZ, 0xc0, !UPT ;  /* 0x0000ffff29047892 */ /* 0x000fe2000f8ec0ff */
[----:B------:R-:W-:Y:S01]  /*39a0*/  UMOV UR5, 0xffff ;  /* 0x0000ffff00057882 */ /* 0x000fe20000000000 */
[----:B------:R-:W-:Y:S02]  /*39b0*/  UMOV UR6, 0x1 ;  /* 0x0000000100067882 */ /* 0x000fe40000000000 */
[----:B------:R-:W-:-:S04]  /*39c0*/  USHF.R.U32.HI UR4, URZ, 0x5, UR4 ;  /* 0x00000005ff047899 */ /* 0x000fc80008011604 */
[----:B------:R-:W-:Y:S02]  /*39d0*/  USHF.L.U32 UR5, UR5, UR4, URZ ;  /* 0x0000000405057299 */ /* 0x000fe400080006ff */
[----:B------:R-:W-:-:S04]  /*39e0*/  USHF.L.U32 UR4, UR6, UR4, URZ ;  /* 0x0000000406047299 */ /* 0x000fc800080006ff */
[----:B-1----:R-:W-:-:S04]  /*39f0*/  LOP3.LUT R0, R0, UR5, RZ, 0xc0, !PT ;  /* 0x0000000500007c12 */ /* 0x002fc8000f8ec0ff */
[----:B------:R-:W-:-:S13]  /*3a00*/  ISETP.NE.AND P0, PT, R0, UR5, PT ;  /* 0x0000000500007c0c */ /* 0x000fda000bf05270 */
[----:B------:R-:W-:Y:S05]  /*3a10*/  @P0 BRA `(.L_x_65) ;  /* 0x0000000000580947 */ /* 0x000fea0003800000 */
[----:B------:R-:W1:Y:S02]  /*3a20*/  LDS R0, [UR8+0x18] ;  /* 0x00001808ff007984 */ /* 0x000e640008000800 */
[----:B-1----:R-:W-:-:S04]  /*3a30*/  LOP3.LUT R0, R0, UR4, RZ, 0xc0, !PT ;  /* 0x0000000400007c12 */ /* 0x002fc8000f8ec0ff */
[----:B------:R-:W-:-:S13]  /*3a40*/  ISETP.NE.AND P0, PT, R0, UR4, PT ;  /* 0x0000000400007c0c */ /* 0x000fda000bf05270 */
[----:B------:R-:W-:Y:S05]  /*3a50*/  @P0 BRA `(.L_x_66) ;  /* 0x00000000003c0947 */ /* 0x000fea0003800000 */
[----:B------:R-:W1:Y:S01]  /*3a60*/  S2R R2, SR_LANEID ;  /* 0x0000000000027919 */ /* 0x000e620000000000 */
[----:B------:R-:W-:Y:S01]  /*3a70*/  ULOP3.LUT UR5, URZ, UR5, URZ, 0x33, !UPT ;  /* 0x00000005ff057292 */ /* 0x000fe2000f8e33ff */
[----:B------:R-:W-:Y:S01]  /*3a80*/  LOP3.LUT R4, RZ, UR4, RZ, 0x33, !PT ;  /* 0x00000004ff047c12 */ /* 0x000fe2000f8e33ff */
[----:B------:R-:W-:Y:S02]  /*3a90*/  VOTEU.ANY UR4, UPT, PT ;  /* 0x0000000000047886 */ /* 0x000fe400038e0100 */
[----:B------:R-:W-:Y:S01]  /*3aa0*/  UFLO.U32 UR4, UR4 ;  /* 0x00000004000472bd */ /* 0x000fe200080e0000 */
[----:B------:R-:W2:Y:S01]  /*3ab0*/  REDUX UR6, R4 ;  /* 0x00000000040673c4 */ /* 0x000ea20000000000 */
[----:B------:R-:W-:-:S06]  /*3ac0*/  IMAD.U32 R0, RZ, RZ, UR5 ;  /* 0x00000005ff007e24 */ /* 0x000fcc000f8e00ff */
[----:B------:R4:W-:Y:S01]  /*3ad0*/  UTCATOMSWS.AND URZ, UR5 ;  /* 0x0000000500ff79e3 */ /* 0x0009e20008000000 */
[----:B------:R-:W3:Y:S01]  /*3ae0*/  REDUX UR7, R0 ;  /* 0x00000000000773c4 */ /* 0x000ee20000000000 */
[----:B-1----:R-:W-:Y:S01]  /*3af0*/  ISETP.EQ.U32.AND P0, PT, R2, UR4, PT ;  /* 0x0000000402007c0c */ /* 0x002fe2000bf02070 */
[----:B--2---:R-:W-:Y:S01]  /*3b00*/  IMAD.U32 R2, RZ, RZ, UR6 ;  /* 0x00000006ff027e24 */ /* 0x004fe2000f8e00ff */
[----:B---3--:R-:W-:-:S11]  /*3b10*/  MOV R3, UR7 ;  /* 0x0000000700037c02 */ /* 0x008fd60008000f00 */
[----:B------:R4:W-:Y:S04]  /*3b20*/  @P0 ATOMS.AND RZ, [UR8+0x14], R3 ;  /* 0x00001403ffff098c */ /* 0x0009e8000a800008 */
[----:B------:R4:W-:Y:S01]  /*3b30*/  @P0 ATOMS.AND RZ, [UR8+0x18], R2 ;  /* 0x00001802ffff098c */ /* 0x0009e2000a800008 */
[----:B------:R-:W-:Y:S05]  /*3b40*/  BRA `(.L_x_67) ;  /* 0x0000000000147947 */ /* 0x000fea0003800000 */
.L_x_66:
[----:B------:R-:W-:Y:S02]  /*3b50*/  MOV R2, 0x3b70 ;  /* 0x00003b7000027802 */ /* 0x000fe40000000f00 */
[----:B---3-5:R-:W-:Y:S05]  /*3b60*/  CALL.REL.NOINC `($__internal_0_$__cuda_sm10x_tcgen05_guardrail_trap_col_being_dealloced_not_returned_by_alloc) ;  /* 0x0000005400bc7944 */ /* 0x028fea0003c00000 */
[----:B------:R-:W-:Y:S05]  /*3b70*/  BRA `(.L_x_67) ;  /* 0x0000000000087947 */ /* 0x000fea0003800000 */
.L_x_65:
[----:B------:R-:W-:Y:S02]  /*3b80*/  MOV R2, 0x3ba0 ;  /* 0x00003ba000027802 */ /* 0x000fe40000000f00 */
[----:B---3-5:R-:W-:Y:S05]  /*3b90*/  CALL.REL.NOINC `($__internal_2_$__cuda_sm10x_tcgen05_guardrail_trap_unallocated_columns_being_dealloced) ;  /* 0x0000005400c87944 */ /* 0x028fea0003c00000 */
.L_x_67:
[----:B------:R-:W-:Y:S01]  /*3ba0*/  NOP ;  /* 0x0000000000007918 */ /* 0x000fe20000000000 */
[----:B----4-:R-:W-:Y:S05]  /*3bb0*/  EXIT ;  /* 0x000000000000794d */ /* 0x010fea0003800000 */
.L_x_49:
[----:B------:R-:W-:-:S09]  /*3bc0*/  UISETP.NE.OR UP0, UPT, UR18, 0x3, !UP3 ;  /* 0x000000031200788c */ /* 0x000fd2000df05670 */
[----:B------:R-:W-:Y:S05]  /*3bd0*/  BRA.U UP0, `(.L_x_68) ;  /* 0x0000000d00947547 */ /* 0x000fea000b800000 */
[----:B------:R-:W2:Y:S01]  /*3be0*/  LDCU.64 UR6, c[0x0][0x888] ;  /* 0x00011100ff0677ac */ /* 0x000ea20008000a00 */
[----:B------:R-:W-:Y:S02]  /*3bf0*/  HFMA2 R9, -RZ, RZ, 0, 0 ;  /* 0x00000000ff097431 */ /* 0x000fe400000001ff */
[----:B------:R-:W-:Y:S01]  /*3c00*/  IMAD.MOV.U32 R11, RZ, RZ, 0x1 ;  /* 0x00000001ff0b7424 */ /* 0x000fe200078e00ff */
[----:B------:R-:W-:Y:S01]  /*3c10*/  MOV R8, 0x3800 ;  /* 0x0000380000087802 */ /* 0x000fe20000000f00 */
[----:B------:R-:W3:Y:S01]  /*3c20*/  LDCU UR38, c[0x0][0x370] ;  /* 0x00006e00ff2677ac */ /* 0x000ee20008000800 */
[----:B------:R-:W-:Y:S01]  /*3c30*/  IMAD.MOV.U32 R10, RZ, RZ, RZ ;  /* 0x000000ffff0a7224 */ /* 0x000fe200078e00ff */
[----:B------:R-:W3:Y:S01]  /*3c40*/  LDCU.128 UR48, c[0x0][0xb10] ;  /* 0x00016200ff3077ac */ /* 0x000ee20008000c00 */
[----:B------:R-:W4:Y:S01]  /*3c50*/  LDCU UR37, c[0x0][0x374] ;  /* 0x00006e80ff2577ac */ /* 0x000f220008000800 */
[----:B------:R-:W1:Y:S01]  /*3c60*/  LDCU.64 UR30, c[0x0][0x890] ;  /* 0x00011200ff1e77ac */ /* 0x000e620008000a00 */
[----:B------:R-:W1:Y:S01]  /*3c70*/  LDCU UR15, c[0x0][0xb0c] ;  /* 0x00016180ff0f77ac */ /* 0x000e620008000800 */
[----:B------:R-:W1:Y:S01]  /*3c80*/  LDCU UR45, c[0x0][0xb20] ;  /* 0x00016400ff2d77ac */ /* 0x000e620008000800 */
[----:B------:R-:W1:Y:S01]  /*3c90*/  LDCU UR4, c[0x0][0xb30] ;  /* 0x00016600ff0477ac */ /* 0x000e620008000800 */
[----:B--2---:R-:W-:Y:S01]  /*3ca0*/  UISETP.NE.U32.AND UP0, UPT, UR6, URZ, UPT ;  /* 0x000000ff0600728c */ /* 0x004fe2000bf05070 */
[----:B------:R-:W-:Y:S01]  /*3cb0*/  UMOV UR21, 0x400 ;  /* 0x0000040000157882 */ /* 0x000fe20000000000 */
[----:B---3--:R-:W-:-:S02]  /*3cc0*/  UIMAD.WIDE.U32 UR42, UR38, UR48, URZ ;  /* 0x00000030262a72a5 */ /* 0x008fc4000f8e00ff */
[----:B------:R-:W-:Y:S02]  /*3cd0*/  UISETP.NE.AND.EX UP5, UPT, UR7, URZ, UPT, UP0 ;  /* 0x000000ff0700728c */ /* 0x000fe4000bfa5300 */
[----:B----4-:R-:W-:Y:S02]  /*3ce0*/  UIMAD.WIDE.U32 UR6, UR37, UR51, URZ ;  /* 0x00000033250672a5 */ /* 0x010fe4000f8e00ff */
[----:B------:R-:W-:Y:S02]  /*3cf0*/  ULEA UR21, UR5, UR21, 0x18 ;  /* 0x0000001505157291 */ /* 0x000fe4000f8ec0ff */
[----:B-1----:R-:W-:Y:S02]  /*3d00*/  UISETP.NE.U32.AND UP6, UPT, UR30, URZ, UPT ;  /* 0x000000ff1e00728c */ /* 0x002fe4000bfc5070 */
[----:B------:R-:W-:Y:S02]  /*3d10*/  UIADD3 UR39, UPT, UPT, UR21, 0x50, URZ ;  /* 0x0000005015277890 */ /* 0x000fe4000fffe0ff */
[----:B------:R-:W-:Y:S01]  /*3d20*/  UISETP.NE.AND UP0, UPT, UR41, 0x1, UPT ;  /* 0x000000012900788c */ /* 0x000fe2000bf05270 */
[----:B------:R-:W-:Y:S01]  /*3d30*/  UMOV UR42, UR43 ;  /* 0x0000002b002a7c82 */ /* 0x000fe20008000000 */
[----:B------:R-:W-:Y:S01]  /*3d40*/  UMOV UR40, UR7 ;  /* 0x0000000700287c82 */ /* 0x000fe20008000000 */
[----:B------:R-:W-:Y:S01]  /*3d50*/  UISETP.NE.AND UP0, UPT, UR15, 0x1, UPT ;  /* 0x000000010f00788c */ /* 0x000fe2000bf05270 */
[----:B------:R-:W1:Y:S01]  /*3d60*/  LDCU.64 UR52, c[0x0][0x348] ;  /* 0x00006900ff3477ac */ /* 0x000e620008000a00 */
[----:B------:R-:W-:-:S02]  /*3d70*/  UPLOP3.LUT UP1, UPT, UPT, UPT, UPT, 0x40, 0x4 ;  /* 0x000000000004789c */ /* 0x000fc40003f2e870 */
[----:B------:R-:W-:Y:S01]  /*3d80*/  UISETP.GE.AND UP3, UPT, UR41, 0x1, UPT ;  /* 0x000000012900788c */ /* 0x000fe2000bf66270 */
[----:B------:R-:W2:Y:S01]  /*3d90*/  LDCU.64 UR22, c[0x0][0xb28] ;  /* 0x00016500ff1677ac */ /* 0x000ea20008000a00 */
[----:B------:R-:W-:Y:S02]  /*3da0*/  UISETP.NE.AND.EX UP6, UPT, UR31, URZ, UPT, UP6 ;  /* 0x000000ff1f00728c */ /* 0x000fe4000bfc5360 */
[----:B------:R-:W-:Y:S02]  /*3db0*/  UPRMT UR39, UR5, 0x654, UR39 ;  /* 0x0000065405277896 */ /* 0x000fe40008000027 */
[----:B------:R-:W-:Y:S02]  /*3dc0*/  USHF.R.U32.HI UR42, URZ, UR49, UR42 ;  /* 0x00000031ff2a7299 */ /* 0x000fe4000801162a */
[----:B------:R-:W-:Y:S02]  /*3dd0*/  USHF.R.U32.HI UR40, URZ, UR45, UR40 ;  /* 0x0000002dff287299 */ /* 0x000fe40008011628 */
[----:B------:R-:W-:-:S02]  /*3de0*/  UISETP.NE.AND UP0, UPT, UR50, 0x1, UPT ;  /* 0x000000013200788c */ /* 0x000fc4000bf05270 */
[----:B------:R-:W-:-:S11]  /*3df0*/  UISETP.NE.AND UP4, UPT, UR4, 0x1, UPT ;  /* 0x000000010400788c */ /* 0x000fd6000bf85270 */
.L_x_76:
[C---:B------:R-:W-:Y:S02]  /*3e00*/  LEA R3, R10.reuse, UR21, 0x3 ;  /* 0x000000150a037c11 */ /* 0x040fe4000f8e18ff */
[----:B------:R-:W-:Y:S02]  /*3e10*/  SHF.L.U32 R0, R9, 0x1f, RZ ;  /* 0x0000001f09007819 */ /* 0x000fe400000006ff */
[----:B------:R-:W-:Y:S02]  /*3e20*/  LEA R5, R10, UR21, 0x4 ;  /* 0x000000150a057c11 */ /* 0x000fe4000f8e20ff */
[----:B---3--:R-:W3:Y:S02]  /*3e30*/  SYNCS.PHASECHK.TRANS64.TRYWAIT P0, [R3+URZ+0x70], R0 ;  /* 0x00007000030075a7 */ /* 0x008ee400080011ff */
[----:B---3--:R-:W-:Y:S05]  /*3e40*/  @!P0 BRA `(.L_x_69) ;  /* 0x00000050007c8947 */ /* 0x008fea0003800000 */
.L_x_130:
[----:B------:R-:W4:Y:S01]  /*3e50*/  LDS.128 R4, [R5+0x100] ;  /* 0x0001000005047984 */ /* 0x000f220000000c00 */
[----:B------:R-:W-:Y:S01]  /*3e60*/  UISETP.GE.AND UP0, UPT, UR41, 0x1, UPT ;  /* 0x000000012900788c */ /* 0x000fe2000bf06270 */
[----:B------:R-:W-:Y:S01]  /*3e70*/  @!PT LDS RZ, [RZ] ;  /* 0x00000000fffff984 */ /* 0x000fe20000000800 */
[----:B------:R-:W-:Y:S01]  /*3e80*/  @!PT LDS RZ, [RZ] ;  /* 0x00000000fffff984 */ /* 0x000fe20000000800 */
[----:B------:R-:W-:Y:S01]  /*3e90*/  @!PT LDS RZ, [RZ] ;  /* 0x00000000fffff984 */ /* 0x000fe20000000800 */
[----:B------:R-:W-:Y:S01]  /*3ea0*/  @!PT LDS RZ, [RZ] ;  /* 0x00000000fffff984 */ /* 0x000fe20000000800 */
[----:B------:R1:W-:Y:S06]  /*3eb0*/  MEMBAR.ALL.CTA ;  /* 0x0000000000007992 */ /* 0x0003ec0000008000 */
[----:B-1----:R-:W1:Y:S01]  /*3ec0*/  FENCE.VIEW.ASYNC.S ;  /* 0x00000000000073c6 */ /* 0x002e620000000000 */
[----:B----4-:R-:W-:Y:S11]  /*3ed0*/  LOP3.LUT P0, RZ, R6, 0x1, RZ, 0xc0, !PT ;  /* 0x0000000106ff7812 */ /* 0x010ff6000780c0ff */
[----:B------:R-:W-:Y:S02]  /*3ee0*/  @!UPT UIADD3 URZ, UPT, UPT, URZ, URZ, URZ ;  /* 0x000000fffffff290 */ /* 0x000fe4000fffe0ff */
[----:B-1----:R-:W-:Y:S01]  /*3ef0*/  VOTEU.ANY UP3, P0 ;  /* 0x0000000000ff7886 */ /* 0x002fe20000060100 */
[----:B------:R-:W-:Y:S11]  /*3f00*/  PLOP3.LUT P0, PT, PT, PT, UP3, 0x80, 0x8 ;  /* 0x000000000008781c */ /* 0x000ff60003f0f038 */
[----:B------:R-:W-:Y:S02]  /*3f10*/  @!UPT UIADD3 URZ, UPT, UPT, URZ, URZ, URZ ;  /* 0x000000fffffff290 */ /* 0x000fe4000fffe0ff */
[----:B---3--:R-:W-:Y:S02]  /*3f20*/  @P0 SHF.R.U32.HI R0, RZ, 0x10, R5 ;  /* 0x00000010ff000819 */ /* 0x008fe40000011605 */
[----:B------:R-:W-:Y:S02]  /*3f30*/  @P0 MOV R2, R4 ;  /* 0x0000000400020202 */ /* 0x000fe40000000f00 */
[----:B------:R-:W-:Y:S01]  /*3f40*/  @P0 R2UR UR4, R0 ;  /* 0x00000000000402ca */ /* 0x000fe200000e0000 */
[----:B------:R-:W-:Y:S01]  /*3f50*/  VIADD R0, R3, 0x80 ;  /* 0x0000008003007836 */ /* 0x000fe20000000000 */
[----:B------:R-:W-:Y:S02]  /*3f60*/  @P0 LOP3.LUT R4, R5, 0xffff, RZ, 0xc0, !PT ;  /* 0x0000ffff05040812 */ /* 0x000fe400078ec0ff */
[----:B------:R-:W-:Y:S02]  /*3f70*/  @P0 R2UR UR6, R2 ;  /* 0x00000000020602ca */ /* 0x000fe400000e0000 */
[----:B------:R-:W-:Y:S02]  /*3f80*/  PRMT R0, RZ, 0x654, R0 ;  /* 0x00000654ff007816 */ /* 0x000fe40000000000 */
[----:B------:R-:W-:Y:S02]  /*3f90*/  @P0 R2UR UR5, R4 ;  /* 0x00000000040502ca */ /* 0x000fe400000e0000 */
[----:B------:R1:W-:Y:S03]  /*3fa0*/  SYNCS.ARRIVE.TRANS64.RED.A1T0 RZ, [R0+URZ], RZ ;  /* 0x000000ff00ff79a7 */ /* 0x0003e600081004ff */
[----:B------:R-:W-:Y:S04]  /*3fb0*/  @UP3 UMOV UR29, UR4 ;  /* 0x00000004001d3c82 */ /* 0x000fe80008000000 */
[----:B------:R-:W-:Y:S04]  /*3fc0*/  @UP3 UMOV UR14, UR6 ;  /* 0x00000006000e3c82 */ /* 0x000fe80008000000 */
[----:B------:R-:W-:Y:S01]  /*3fd0*/  @UP3 UMOV UR13, UR5 ;  /* 0x00000005000d3c82 */ /* 0x000fe20008000000 */
[----:B------:R-:W-:Y:S05]  /*3fe0*/  BRA.U !UP0, `(.L_x_70) ;  /* 0x0000000108c07547 */ /* 0x000fea000b800000 */
[----:B------:R-:W-:Y:S02]  /*3ff0*/  UIMAD.WIDE.U32 UR8, UR13, UR51, URZ ;  /* 0x000000330d0872a5 */ /* 0x000fe4000f8e00ff */
[----:B------:R-:W-:Y:S02]  /*4000*/  UP2UR UR12, UPR, URZ, 0x4 ;  /* 0x00000004ff0c7883 */ /* 0x000fe40008000000 */
[----:B------:R-:W-:Y:S02]  /*4010*/  UISETP.NE.AND UP2, UPT, UR50, 0x1, UPT ;  /* 0x000000013200788c */ /* 0x000fe4000bf45270 */
[----:B------:R-:W-:Y:S02]  /*4020*/  UIMAD.WIDE.U32 UR10, UR14, UR48, URZ ;  /* 0x000000300e0a72a5 */ /* 0x000fe4000f8e00ff */
[----:B------:R-:W-:Y:S02]  /*4030*/  USEL UR4, UR37, UR40, !UP2 ;  /* 0x0000002825047287 */ /* 0x000fe4000d000000 */
[----:B------:R-:W-:Y:S02]  /*4040*/  UISETP.NE.AND UP0, UPT, UR15, 0x1, UPT ;  /* 0x000000010f00788c */ /* 0x000fe4000bf05270 */
[----:B------:R-:W-:Y:S02]  /*4050*/  UP2UR UR20, UPR, URZ, 0x2 ;  /* 0x00000002ff147883 */ /* 0x000fe40008000000 */
[----:B------:R-:W-:Y:S02]  /*4060*/  UISETP.NE.AND UP1, UPT, UR41, 0x1, UPT ;  /* 0x000000012900788c */ /* 0x000fe4000bf25270 */
[----:B--2---:R-:W-:Y:S02]  /*4070*/  UIMAD.WIDE.U32 UR16, UR4, UR22, URZ ;  /* 0x00000016041072a5 */ /* 0x004fe4000f8e00ff */
[----:B------:R-:W-:Y:S01]  /*4080*/  USEL UR7, UR38, UR42, !UP0 ;  /* 0x0000002a26077287 */ /* 0x000fe2000c000000 */
[----:B------:R-:W-:Y:S02]  /*4090*/  UMOV UR5, UR9 ;  /* 0x0000000900057c82 */ /* 0x000fe40008000000 */
[----:B------:R-:W-:Y:S02]  /*40a0*/  USHF.R.U32.HI UR6, URZ, UR45, UR5 ;  /* 0x0000002dff067299 */ /* 0x000fe40008011605 */
[----:B------:R-:W-:Y:S02]  /*40b0*/  UIMAD.WIDE.U32 UR18, UR7, UR22, URZ ;  /* 0x00000016071272a5 */ /* 0x000fe4000f8e00ff */
[----:B------:R-:W-:Y:S02]  /*40c0*/  USEL UR6, UR13, UR6, !UP2 ;  /* 0x000000060d067287 */ /* 0x000fe4000d000000 */
[----:B------:R-:W-:Y:S01]  /*40d0*/  UISETP.NE.AND UP2, UPT, UR12, URZ, UPT ;  /* 0x000000ff0c00728c */ /* 0x000fe2000bf45270 */
[----:B------:R-:W-:Y:S01]  /*40e0*/  UMOV UR5, UR11 ;  /* 0x0000000b00057c82 */ /* 0x000fe20008000000 */
[----:B------:R-:W-:Y:S02]  /*40f0*/  UIMAD.WIDE.U32 UR10, UR6, UR22, URZ ;  /* 0x00000016060a72a5 */ /* 0x000fe4000f8e00ff */
[----:B------:R-:W-:Y:S03]  /*4100*/  USHF.R.U32.HI UR8, URZ, UR49, UR5 ;  /* 0x00000031ff087299 */ /* 0x000fe60008011605 */
[----:B------:R-:W-:Y:S02]  /*4110*/  UMOV UR5, UR17 ;  /* 0x0000001100057c82 */ /* 0x000fe40008000000 */
[----:B------:R-:W-:Y:S03]  /*4120*/  @UP1 USHF.R.U32.HI UR4, URZ, UR23, UR5 ;  /* 0x00000017ff041299 */ /* 0x000fe60008011605 */
[----:B------:R-:W-:Y:S01]  /*4130*/  UMOV UR5, UR19 ;  /* 0x0000001300057c82 */ /* 0x000fe20008000000 */
[----:B------:R-:W-:Y:S02]  /*4140*/  UIMAD UR4, UR41, UR4, URZ ;  /* 0x00000004290472a4 */ /* 0x000fe4000f8e02ff */
[----:B------:R-:W-:Y:S02]  /*4150*/  @UP1 USHF.R.U32.HI UR7, URZ, UR23, UR5 ;  /* 0x00000017ff071299 */ /* 0x000fe40008011605 */
[----:B------:R-:W-:Y:S02]  /*4160*/  USEL UR5, UR14, UR8, !UP0 ;  /* 0x000000080e057287 */ /* 0x000fe4000c000000 */
[----:B------:R-:W-:Y:S02]  /*4170*/  UIMAD UR8, UR41, UR7, URZ ;  /* 0x00000007290872a4 */ /* 0x000fe4000f8e02ff */
[----:B------:R-:W-:Y:S03]  /*4180*/  UISETP.GE.AND UP0, UPT, UR6, UR4, UPT ;  /* 0x000000040600728c */ /* 0x000fe6000bf06270 */
[----:B------:R-:W-:Y:S01]  /*4190*/  UMOV UR4, UR11 ;  /* 0x0000000b00047c82 */ /* 0x000fe20008000000 */
[----:B------:R-:W-:Y:S02]  /*41a0*/  UISETP.GE.OR UP0, UPT, UR5, UR8, UP0 ;  /* 0x000000080500728c */ /* 0x000fe40008706670 */
[----:B------:R-:W-:Y:S02]  /*41b0*/  USHF.R.U32.HI UR4, URZ, UR23, UR4 ;  /* 0x00000017ff047299 */ /* 0x000fe40008011604 */
[----:B------:R-:W-:Y:S02]  /*41c0*/  UIMAD.WIDE.U32 UR8, UR5, UR22, URZ ;  /* 0x00000016050872a5 */ /* 0x000fe4000f8e00ff */
[----:B------:R-:W-:Y:S04]  /*41d0*/  USEL UR10, UR6, UR4, !UP1 ;  /* 0x00000004060a7287 */ /* 0x000fe8000c800000 */
[----:B------:R-:W-:Y:S01]  /*41e0*/  UIADD3 UR11, UPT, UPT, -UR10, URZ, URZ ;  /* 0x000000ff0a0b7290 */ /* 0x000fe2000fffe1ff */
[----:B------:R-:W-:Y:S02]  /*41f0*/  @!UP0 UMOV UR4, UR9 ;  /* 0x0000000900048c82 */ /* 0x000fe40008000000 */
[----:B------:R-:W-:Y:S02]  /*4200*/  @!UP0 USHF.R.U32.HI UR4, URZ, UR23, UR4 ;  /* 0x00000017ff048299 */ /* 0x000fe40008011604 */
[----:B------:R-:W-:Y:S02]  /*4210*/  UIMAD UR8, UR41, UR11, UR6 ;  /* 0x0000000b290872a4 */ /* 0x000fe4000f8e0206 */
[----:B------:R-:W-:Y:S02]  /*4220*/  @!UP0 USEL UR4, UR5, UR4, !UP1 ;  /* 0x0000000405048287 */ /* 0x000fe4000c800000 */
[----:B------:R-:W-:Y:S02]  /*4230*/  UISETP.NE.AND UP1, UPT, UR20, URZ, UPT ;  /* 0x000000ff1400728c */ /* 0x000fe4000bf25270 */
[----:B------:R-:W-:Y:S02]  /*4240*/  @!UP0 UIMAD UR7, UR7, UR8, UR4 ;  /* 0x00000008070782a4 */ /* 0x000fe4000f8e0204 */
[----:B------:R-:W-:Y:S02]  /*4250*/  @!UP0 UIADD3 UR9, UPT, UPT, UR10, -UR4, URZ ;  /* 0x800000040a098290 */ /* 0x000fe4000fffe0ff */
[----:B------:R-:W-:Y:S02]  /*4260*/  UIADD3 UR8, UPT, UPT, -UR6, URZ, URZ ;  /* 0x000000ff06087290 */ /* 0x000fe4000fffe1ff */
[----:B------:R-:W-:Y:S02]  /*4270*/  UIADD3 UR4, UPT, UPT, -UR5, URZ, URZ ;  /* 0x000000ff05047290 */ /* 0x000fe4000fffe1ff */
[----:B------:R-:W-:Y:S03]  /*4280*/  @!UP0 UIMAD UR6, UR9, UR41, UR5 ;  /* 0x00000029090682a4 */ /* 0x000fe6000f8e0205 */
[----:B------:R-:W-:Y:S01]  /*4290*/  @!UP0 UMOV UR5, UR7 ;  /* 0x0000000700058c82 */ /* 0x000fe20008000000 */
[----:B------:R-:W-:Y:S02]  /*42a0*/  UIMAD UR7, UR15, UR4, UR14 ;  /* 0x000000040f0772a4 */ /* 0x000fe4000f8e020e */
[----:B------:R-:W-:Y:S02]  /*42b0*/  UIMAD UR4, UR50, UR8, UR13 ;  /* 0x00000008320472a4 */ /* 0x000fe4000f8e020d */
[----:B------:R-:W-:Y:S02]  /*42c0*/  UIMAD UR14, UR5, UR15, UR7 ;  /* 0x0000000f050e72a4 */ /* 0x000fe4000f8e0207 */
[----:B------:R-:W-:Y:S11]  /*42d0*/  UIMAD UR13, UR6, UR50, UR4 ;  /* 0x00000032060d72a4 */ /* 0x000ff6000f8e0204 */
[----:B------:R-:W-:Y:S01]  /*42e0*/  @!UPT UIADD3 URZ, UPT, UPT, URZ, URZ, URZ ;  /* 0x000000fffffff290 */ /* 0x000fe2000fffe0ff */
.L_x_70:
[----:B------:R-:W3:Y:S01]  /*42f0*/  @!UP4 LDCU.128 UR8, c[0x0][0xb10] ;  /* 0x00016200ff08c7ac */ /* 0x000ee20008000c00 */
[----:B------:R-:W-:Y:S02]  /*4300*/  ISETP.NE.U32.AND P0, PT, RZ, UR30, PT ;  /* 0x0000001eff007c0c */ /* 0x000fe4000bf05070 */
[----:B------:R-:W-:Y:S02]  /*4310*/  SHF.L.U32 R2, R11, 0x1f, RZ ;  /* 0x0000001f0b027819 */ /* 0x000fe400000006ff */
[----:B------:R-:W-:Y:S01]  /*4320*/  ISETP.NE.AND.EX P0, PT, RZ, UR31, PT, P0 ;  /* 0x0000001fff007c0c */ /* 0x000fe2000bf05300 */
[----:B------:R-:W4:Y:S01]  /*4330*/  @!UP4 LDCU UR5, c[0x0][0xb0c] ;  /* 0x00016180ff05c7ac */ /* 0x000f220008000800 */
[----:B---3--:R-:W-:Y:S07]  /*4340*/  UIMAD.WIDE.U32 UR6, UR14, UR8, URZ ;  /* 0x000000080e0672a5 */ /* 0x008fee000f8e00ff */
[----:B------:R-:W-:Y:S01]  /*4350*/  @!UP4 UMOV UR4, UR7 ;  /* 0x000000070004cc82 */ /* 0x000fe20008000000 */
[----:B----4-:R-:W-:Y:S02]  /*4360*/  @!UP4 UISETP.NE.AND UP0, UPT, UR5, 0x1, UPT ;  /* 0x000000010500c88c */ /* 0x010fe4000bf05270 */
[----:B------:R-:W-:Y:S02]  /*4370*/  @!UP4 USHF.R.U32.HI UR4, URZ, UR9, UR4 ;  /* 0x00000009ff04c299 */ /* 0x000fe40008011604 */
[----:B------:R-:W-:Y:S02]  /*4380*/  UIMAD.WIDE.U32 UR6, UR13, UR11, URZ ;  /* 0x0000000b0d0672a5 */ /* 0x000fe4000f8e00ff */
[----:B------:R-:W-:Y:S02]  /*4390*/  @!UP4 USEL UR8, UR14, UR4, !UP0 ;  /* 0x000000040e08c287 */ /* 0x000fe4000c000000 */
[----:B------:R-:W-:Y:S03]  /*43a0*/  @!UP4 UISETP.NE.AND UP0, UPT, UR10, 0x1, UPT ;  /* 0x000000010a00c88c */ /* 0x000fe6000bf05270 */
[----:B------:R-:W-:Y:S02]  /*43b0*/  @!UP4 UMOV UR6, UR7 ;  /* 0x000000070006cc82 */ /* 0x000fe40008000000 */
[----:B------:R-:W3:Y:S02]  /*43c0*/  @!UP4 LDCU UR4, c[0x0][0xb20] ;  /* 0x00016400ff04c7ac */ /* 0x000ee40008000800 */
[----:B---3--:R-:W-:Y:S04]  /*43d0*/  @!UP4 USHF.R.U32.HI UR6, URZ, UR4, UR6 ;  /* 0x00000004ff06c299 */ /* 0x008fe80008011606 */
[----:B------:R-:W-:Y:S04]  /*43e0*/  @!UP4 USEL UR6, UR13, UR6, !UP0 ;  /* 0x000000060d06c287 */ /* 0x000fe8000c000000 */
[----:B------:R-:W-:Y:S02]  /*43f0*/  @!UP4 UIADD3 UR4, UPT, UPT, -UR8, UR6, URZ ;  /* 0x000000060804c290 */ /* 0x000fe4000fffe1ff */
[----:B------:R-:W-:Y:S02]  /*4400*/  @!UP4 UIADD3 UR6, UPT, UPT, UR8, -UR6, URZ ;  /* 0x800000060806c290 */ /* 0x000fe4000fffe0ff */
[----:B------:R-:W-:Y:S02]  /*4410*/  @!UP4 UIMAD UR14, UR4, UR5, UR14 ;  /* 0x00000005040ec2a4 */ /* 0x000fe4000f8e020e */
[----:B------:R-:W-:Y:S01]  /*4420*/  @!UP4 UIMAD UR13, UR6, UR10, UR13 ;  /* 0x0000000a060dc2a4 */ /* 0x000fe2000f8e020d */
[----:B------:R-:W-:Y:S11]  /*4430*/  BRA.U UP1, `(.L_x_71) ;  /* 0x0000000101107547 */ /* 0x000ff6000b800000 */
[----:B-1----:R-:W-:Y:S04]  /*4440*/  MOV R0, UR44 ;  /* 0x0000002c00007c02 */ /* 0x002fe80008000f00 */
[----:B------:R-:W-:Y:S04]  /*4450*/  SHF.L.U32 R3, R0, 0x1f, RZ ;  /* 0x0000001f00037819 */ /* 0x000fe800000006ff */
[----:B------:R-:W1:Y:S02]  /*4460*/  SYNCS.PHASECHK.TRANS64.TRYWAIT P1, [UR21+0x68], R3 ;  /* 0x00006803ff0075a7 */ /* 0x000e640008021115 */
[----:B-1----:R-:W-:Y:S05]  /*4470*/  @!P1 BRA `(.L_x_72) ;  /* 0x0000004c00049947 */ /* 0x002fea0003800000 */
.L_x_71:
[----:B------:R-:W-:Y:S05]  /*4480*/  BRA.U !UP6, `(.L_x_73) ;  /* 0x000000010e387547 */ /* 0x000fea000b800000 */
[----:B------:R-:W-:Y:S01]  /*4490*/  UPLOP3.LUT UP2, UPT, UPT, UPT, UP5, 0x80, 0x8 ;  /* 0x000000000008789c */ /* 0x000fe20003f4f050 */
[----:B-1----:R-:W-:Y:S01]  /*44a0*/  HFMA2 R0, -RZ, RZ, 0, 5.9604644775390625e-08 ;  /* 0x00000001ff007431 */ /* 0x002fe200000001ff */
[----:B------:R-:W1:Y:S01]  /*44b0*/  LDCU.64 UR8, c[0x0][0x358] ;  /* 0x00006b00ff0877ac */ /* 0x000e620008000a00 */
[----:B------:R-:W-:Y:S03]  /*44c0*/  IMAD.MOV.U32 R236, RZ, RZ, 0x1 ;  /* 0x00000001ffec7424 */ /* 0x000fe600078e00ff */
[----:B------:R-:W-:Y:S05]  /*44d0*/  PLOP3.LUT P1, PT, PT, PT, UP2, 0x80, 0x8 ;  /* 0x000000000008781c */ /* 0x000fea0003f2f028 */
[----:B------:R-:W3:Y:S01]  /*44e0*/  @UP2 LDCU.64 UR4, c[0x0][0x888] ;  /* 0x00011100ff0427ac */ /* 0x000ee20008000a00 */
[----:B------:R-:W-:Y:S07]  /*44f0*/  @UP2 UIMAD UR6, UR36, UR30, URZ ;  /* 0x0000001e240622a4 */ /* 0x000fee000f8e02ff */
[----:B------:R-:W-:Y:S01]  /*4500*/  @!P1 PRMT R236, R0, 0x7610, R236 ;  /* 0x0000761000ec9816 */ /* 0x000fe200000000ec */
[----:B---3--:R-:W-:Y:S06]  /*4510*/  @UP2 UIMAD.WIDE UR4, UR6, 0x4, UR4 ;  /* 0x00000004060428a5 */ /* 0x008fec000f8e0204 */
[----:B------:R-:W-:Y:S01]  /*4520*/  IMAD.U32 R4, RZ, RZ, UR4 ;  /* 0x00000004ff047e24 */ /* 0x000fe2000f8e00ff */
[----:B------:R-:W-:Y:S04]  /*4530*/  MOV R5, UR5 ;  /* 0x0000000500057c02 */ /* 0x000fe80008000f00 */
[----:B------:R-:W3:Y:S01]  /*4540*/  @!UP2 LDCU UR4, c[0x0][0x880] ;  /* 0x00011000ff04a7ac */ /* 0x000ee20008000800 */
[----:B-1---5:R4:W5:Y:S02]  /*4550*/  @P1 LDG.E R123, desc[UR8][R4.64] ;  /* 0x00000008047b1981 */ /* 0x022964000c1e1900 */
[----:B---34-:R-:W-:Y:S07]  /*4560*/  @!P1 IMAD.U32 R123, RZ, RZ, UR4 ;  /* 0x00000004ff7b9e24 */ /* 0x018fee000f8e00ff */
.L_x_73:
[----:B-----5:R-:W-:Y:S01]  /*4570*/  @!P0 FSETP.EQ.AND P2, PT, R123, RZ, PT ;  /* 0x000000ff7b00820b */ /* 0x020fe20003f42000 */
[----:B------:R-:W-:Y:S01]  /*4580*/  @!UPT UIADD3 URZ, UPT, UPT, URZ, URZ, URZ ;  /* 0x000000fffffff290 */ /* 0x000fe2000fffe0ff */
[----:B------:R-:W-:Y:S11]  /*4590*/  @!P0 BRA `(.L_x_74) ;  /* 0x0000000000148947 */ /* 0x000ff60003800000 */
[----:B------:R-:W-:Y:S02]  /*45a0*/  LOP3.LUT P0, RZ, R236, 0xff, RZ, 0xc0, !PT ;  /* 0x000000ffecff7812 */ /* 0x000fe4000780c0ff */
[----:B------:R-:W-:Y:S04]  /*45b0*/  PLOP3.LUT P2, PT, PT, PT, UP2, 0x80, 0x8 ;  /* 0x000000000008781c */ /* 0x000fe80003f4f028 */
[----:B------:R-:W-:Y:S07]  /*45c0*/  PLOP3.LUT P2, PT, P2, PT, PT, 0x8, 0x80 ;  /* 0x000000000080781c */ /* 0x000fee000174e170 */
[----:B------:R-:W-:Y:S11]  /*45d0*/  @P0 FSETP.EQ.AND P2, PT, R123, RZ, PT ;  /* 0x000000ff7b00020b */ /* 0x000ff60003f42000 */
[----:B------:R-:W-:Y:S02]  /*45e0*/  @!UPT UIADD3 URZ, UPT, UPT, URZ, URZ, URZ ;  /* 0x000000fffffff290 */ /* 0x000fe4000fffe0ff */
.L_x_74:
[----:B------:R-:W3:Y:S01]  /*45f0*/  SYNCS.PHASECHK.TRANS64.TRYWAIT P0, [UR21+0x58], R2 ;  /* 0x00005802ff0075a7 */ /* 0x000ee20008001115 */
[----:B------:R-:W-:Y:S02]  /*4600*/  ELECT P1, URZ, PT ;  /* 0x0000000000ff782f */ /* 0x000fe40003820000 */
[----:B------:R-:W-:Y:S01]  /*4610*/  IADD3 R10, PT, PT, R10, 0x1, RZ ;  /* 0x000000010a0a7810 */ /* 0x000fe20007ffe0ff */
[----:B---3--:R-:W-:Y:S10]  /*4620*/  @!P0 BRA `(.L_x_75) ;  /* 0x0000004800b08947 */ /* 0x008ff40003800000 */
.L_x_133:
[----:B------:R-:W-:Y:S01]  /*4630*/  PLOP3.LUT P1, PT, P2, P1, PT, 0xf2, 0x2f ;  /* 0x00000000002f781c */ /* 0x000fe20001723e72 */
[----:B------:R-:W-:Y:S01]  /*4640*/  UMOV UR6, 0x0 ;  /* 0x0000000000067882 */ /* 0x000fe20000000000 */
[----:B------:R-:W-:Y:S01]  /*4650*/  UMOV UR7, 0x10000000 ;  /* 0x1000000000077882 */ /* 0x000fe20000000000 */
[----:B------:R-:W-:Y:S01]  /*4660*/  UMOV UR12, UR36 ;  /* 0x00000024000c7c82 */ /* 0x000fe20008000000 */
[----:B------:R-:W-:Y:S01]  /*4670*/  UMOV UR20, UR36 ;  /* 0x0000002400147c82 */ /* 0x000fe20008000000 */
[----:B------:R-:W-:Y:S01]  /*4680*/  UMOV UR28, UR36 ;  /* 0x00000024001c7c82 */ /* 0x000fe20008000000 */
[C---:B------:R-:W-:Y:S02]  /*4690*/  ISETP.NE.AND P0, PT, R10.reuse, 0x2, PT ;  /* 0x000000020a00780c */ /* 0x040fe40003f05270 */
[----:B------:R-:W-:Y:S02]  /*46a0*/  LOP3.LUT R11, R11, 0x1, RZ, 0x3c, !PT ;  /* 0x000000010b0b7812 */ /* 0x000fe400078e3cff */
[----:B-1----:R-:W-:Y:S02]  /*46b0*/  SEL R0, RZ, 0x1, P0 ;  /* 0x00000001ff007807 */ /* 0x002fe40000000000 */
[----:B------:R-:W-:Y:S01]  /*46c0*/  SEL R10, R10, RZ, P0 ;  /* 0x000000ff0a0a7207 */ /* 0x000fe20000000000 */
[----:B------:R-:W-:Y:S01]  /*46d0*/  VOTEU.ALL UP0, P1 ;  /* 0x0000000000ff7886 */ /* 0x000fe20000800000 */
[----:B------:R-:W-:Y:S04]  /*46e0*/  LOP3.LUT R9, R9, R0, RZ, 0x3c, !PT ;  /* 0x0000000009097212 */ /* 0x000fe800078e3cff */
[----:B------:R-:W-:Y:S02]  /*46f0*/  @!UP0 UIADD3 UR4, UP1, UPT, UR52, 0x580, URZ ;  /* 0x0000058034048890 */ /* 0x000fe4000ff3e0ff */
[----:B------:R-:W-:Y:S02]  /*4700*/  @!UP0 USHF.L.U32 UR35, UR46, 0x6, URZ ;  /* 0x000000062e238899 */ /* 0x000fe400080006ff */
[----:B------:R-:W-:Y:S02]  /*4710*/  @!UP0 UIADD3.X UR5, UPT, UPT, URZ, UR53, URZ, UP1, !UPT ;  /* 0x00000035ff058290 */ /* 0x000fe40008ffe4ff */
[----:B------:R-:W-:Y:S02]  /*4720*/  @!UP0 UIMAD UR34, UR47, 0xe0, URZ ;  /* 0x000000e02f2288a4 */ /* 0x000fe4000f8e02ff */
[----:B------:R-:W-:Y:S02]  /*4730*/  @!UP0 UIADD3 UR32, UPT, UPT, UR21, 0x200, URZ ;  /* 0x0000020015208890 */ /* 0x000fe4000fffe0ff */
[----:B------:R-:W-:Y:S01]  /*4740*/  @!UP0 UIADD3 UR33, UPT, UPT, UR21, 0x50, URZ ;  /* 0x0000005015218890 */ /* 0x000fe2000fffe0ff */
[----:B------:R-:W-:Y:S01]  /*4750*/  VOTEU.ALL UP1, P1 ;  /* 0x0000000000ff7886 */ /* 0x000fe20000820000 */
[----:B------:R-:W-:Y:S02]  /*4760*/  @!UP0 UIADD3 UR8, UPT, UPT, UR21, 0xa00, URZ ;  /* 0x00000a0015088890 */ /* 0x000fe4000fffe0ff */
[----:B------:R-:W-:Y:S03]  /*4770*/  @!UP0 UIADD3 UR10, UPT, UPT, UR34, 0x20, URZ ;  /* 0x00000020220a8890 */ /* 0x000fe6000fffe0ff */
[----:B------:R-:W-:Y:S01]  /*4780*/  UMOV UR9, UR33 ;  /* 0x0000002100097c82 */ /* 0x000fe20008000000 */
[----:B------:R-:W-:Y:S01]  /*4790*/  UMOV UR11, UR35 ;  /* 0x00000023000b7c82 */ /* 0x000fe20008000000 */
[----:B------:R1:W-:Y:S01]  /*47a0*/  @!UP1 UTMALDG.3D [UR32], [UR4], desc[UR6] ;  /* 0x00000620040095b4 */ /* 0x0003e20008011000 */
[----:B------:R-:W-:Y:S01]  /*47b0*/  VOTEU.ALL UP1, P1 ;  /* 0x0000000000ff7886 */ /* 0x000fe20000820000 */
[----:B------:R-:W-:Y:S02]  /*47c0*/  @!UP0 UIADD3 UR16, UPT, UPT, UR21, 0x1200, URZ ;  /* 0x0000120015108890 */ /* 0x000fe4000fffe0ff */
[----:B------:R-:W-:Y:S01]  /*47d0*/  @!UP0 UIADD3 UR18, UPT, UPT, UR34, 0x40, URZ ;  /* 0x0000004022128890 */ /* 0x000fe2000fffe0ff */
        /* <DEDUP_REMOVED lines=10> */
[----:B------:R-:W-:Y:S02]  /*4880*/  UIADD3 UR47, UPT, UPT, UR13, UR57, URZ ;  /* 0x000000390d2f7290 */ /* 0x000fe4000fffe0ff */
[----:B------:R-:W-:Y:S02]  /*4890*/  UIADD3 UR46, UPT, UPT, UR14, UR58, URZ ;  /* 0x0000003a0e2e7290 */ /* 0x000fe4000fffe0ff */
[----:B------:R-:W-:Y:S01]  /*48a0*/  @!UP1 UTMALDG.3D [UR24], [UR4], desc[UR6] ;  /* 0x00000618040095b4 */ /* 0x000fe20008011000 */
[----:B------:R-:W-:Y:S01]  /*48b0*/  VOTEU.ALL UP1, P1 ;  /* 0x0000000000ff7886 */ /* 0x000fe20000820000 */
[----:B-1----:R-:W-:Y:S01]  /*48c0*/  UMOV UR36, UR29 ;  /* 0x0000001d00247c82 */ /* 0x002fe20008000000 */
[----:B---3--:R-:W-:Y:S02]  /*48d0*/  @!UP0 UIADD3 UR8, UPT, UPT, UR21, 0x2200, URZ ;  /* 0x0000220015088890 */ /* 0x008fe4000fffe0ff */
[----:B------:R-:W-:Y:S02]  /*48e0*/  @!UP0 UIADD3 UR10, UPT, UPT, UR34, 0x80, URZ ;  /* 0x00000080220a8890 */ /* 0x000fe4000fffe0ff */
[----:B----4-:R-:W-:Y:S02]  /*48f0*/  @!UP0 UIADD3 UR16, UPT, UPT, UR21, 0x2a00, URZ ;  /* 0x00002a0015108890 */ /* 0x010fe4000fffe0ff */
[----:B------:R-:W-:Y:S05]  /*4900*/  @!UP0 UIADD3 UR18, UPT, UPT, UR34, 0xa0, URZ ;  /* 0x000000a022128890 */ /* 0x000fea000fffe0ff */
[----:B------:R1:W-:Y:S01]  /*4910*/  @!UP1 UTMALDG.3D [UR8], [UR4], desc[UR6] ;  /* 0x00000608040095b4 */ /* 0x0003e20008011000 */
[----:B------:R-:W-:Y:S02]  /*4920*/  UPLOP3.LUT UP1, UPT, UPT, UPT, UPT, 0x80, 0x8 ;  /* 0x000000000008789c */ /* 0x000fe40003f2f070 */
[----:B-1----:R-:W-:Y:S02]  /*4930*/  @!UP0 UIADD3 UR8, UPT, UPT, UR21, 0x3200, URZ ;  /* 0x0000320015088890 */ /* 0x002fe4000fffe0ff */
[----:B------:R-:W-:Y:S01]  /*4940*/  @!UP0 UIADD3 UR10, UPT, UPT, UR34, 0xc0, URZ ;  /* 0x000000c0220a8890 */ /* 0x000fe2000fffe0ff */
[----:B------:R-:W-:Y:S05]  /*4950*/  VOTEU.ALL UP0, P1 ;  /* 0x0000000000ff7886 */ /* 0x000fea0000800000 */
[----:B------:R3:W-:Y:S01]  /*4960*/  @!UP0 UTMALDG.3D [UR16], [UR4], desc[UR6] ;  /* 0x00000610040085b4 */ /* 0x0007e20008011000 */
[----:B------:R-:W-:Y:S05]  /*4970*/  VOTEU.ALL UP0, P1 ;  /* 0x0000000000ff7886 */ /* 0x000fea0000800000 */
[----:B------:R3:W-:Y:S01]  /*4980*/  @!UP0 UTMALDG.3D [UR8], [UR4], desc[UR6] ;  /* 0x00000608040085b4 */ /* 0x0007e20008011000 */
[----:B------:R3:W-:Y:S01]  /*4990*/  @!P1 SYNCS.ARRIVE.TRANS64.RED.A0TR RZ, [UR21+0x50], R8 ;  /* 0x00005008ffff99a7 */ /* 0x0007e20008300415 */
[----:B------:R-:W-:Y:S01]  /*49a0*/  SYNCS.ARRIVE.TRANS64.RED.A1T0 RZ, [UR39], RZ ;  /* 0x000000ffffff79a7 */ /* 0x000fe20008100427 */
[----:B------:R-:W-:Y:S05]  /*49b0*/  BRA.U UP3, `(.L_x_76) ;  /* 0xfffffff503107547 */ /* 0x000fea000b83ffff */
[----:B------:R-:W-:Y:S07]  /*49c0*/  MOV R0, UR21 ;  /* 0x0000001500007c02 */ /* 0x000fee0008000f00 */
.L_x_77:
[----:B-1----:R-:W-:-:S04]  /*49d0*/  SHF.L.U32 R3, R11, 0x1f, RZ ;  /* 0x0000001f0b037819 */ /* 0x002fc800000006ff */
[----:B------:R1:W4:Y:S03]  /*49e0*/  SYNCS.PHASECHK.TRANS64.TRYWAIT P0, [R0+URZ+0x58], R3 ;  /* 0x00005803000075a7 */ /* 0x00032600080011ff */
[----:B----4-:R-:W-:Y:S05]  /*49f0*/  @!P0 NANOSLEEP.SYNCS 0x989680 ;  /* 0x009896800000895d */ /* 0x010fea0003900000 */
[----:B------:R-:W4:Y:S02]  /*4a00*/  @!P0 SYNCS.PHASECHK.TRANS64 P0, [R0+URZ+0x58], R3 ;  /* 0x00005803000085a7 */ /* 0x000f2400080010ff */
[----:B--234-:R-:W-:Y:S05]  /*4a10*/  @P0 EXIT ;  /* 0x000000000000094d */ /* 0x01cfea0003800000 */
[----:B------:R-:W-:Y:S05]  /*4a20*/  BRA `(.L_x_77) ;  /* 0xfffffffc00e87947 */ /* 0x000fea000383ffff */
.L_x_68:
[----:B------:R-:W-:-:S06]  /*4a30*/  UISETP.GE.AND UP0, UPT, UR18, 0x4, UPT ;  /* 0x000000041200788c */ /* 0x000fcc000bf06270 */
[----:B------:R-:W-:-:S13]  /*4a40*/  PLOP3.LUT P0, PT, PT, PT, UP0, 0x80, 0x8 ;  /* 0x000000000008781c */ /* 0x000fda0003f0f008 */
[----:B-1----:R-:W-:Y:S05]  /*4a50*/  @!P0 EXIT ;  /* 0x000000000000894d */ /* 0x002fea0003800000 */
[----:B------:R-:W-:Y:S01]  /*4a60*/  BAR.SYNC.DEFER_BLOCKING 0x6, 0xa0 ;  /* 0x0182800000007b1d */ /* 0x000fe20000010000 */
[----:B------:R-:W-:Y:S02]  /*4a70*/  IMAD.U32 R2, R229, 0x10000, RZ ;  /* 0x00010000e5027824 */ /* 0x000fe400078e00ff */
[----:B------:R-:W-:-:S03]  /*4a80*/  IMAD.MOV.U32 R238, RZ, RZ, RZ ;  /* 0x000000ffffee7224 */ /* 0x000fc600078e00ff */
[----:B------:R-:W-:Y:S02]  /*4a90*/  UMOV UR4, 0x400 ;  /* 0x0000040000047882 */ /* 0x000fe40000000000 */
[----:B------:R-:W1:Y:S01]  /*4aa0*/  LDC.64 R232, c[0x0][0x888] ;  /* 0x00022200ffe87b82 */ /* 0x000e620000000a00 */
[----:B------:R-:W-:Y:S01]  /*4ab0*/  ULEA UR4, UR5, UR4, 0x18 ;  /* 0x0000000405047291 */ /* 0x000fe2000f8ec0ff */
[----:B------:R-:W-:Y:S01]  /*4ac0*/  LOP3.LUT R2, R2, 0x600000, RZ, 0xc0, !PT ;  /* 0x0060000002027812 */ /* 0x000fe200078ec0ff */
[----:B------:R-:W2:Y:S01]  /*4ad0*/  LDCU UR44, c[0x0][0xb0c] ;  /* 0x00016180ff2c77ac */ /* 0x000ea20008000800 */
[----:B------:R-:W3:Y:S04]  /*4ae0*/  LDCU UR63, c[0x0][0xb20] ;  /* 0x00016400ff3f77ac */ /* 0x000ee80008000800 */
[----:B------:R-:W4:Y:S01]  /*4af0*/  LDC.64 R234, c[0x0][0x890] ;  /* 0x00022400ffea7b82 */ /* 0x000f220000000a00 */
[----:B------:R-:W1:Y:S01]  /*4b00*/  LDCU UR40, c[0x0][0xb30] ;  /* 0x00016600ff2877ac */ /* 0x000e620008000800 */
[----:B------:R-:W1:Y:S06]  /*4b10*/  LDCU.64 UR60, c[0x0][0x888] ;  /* 0x00011100ff3c77ac */ /* 0x000e6c0008000a00 */
[----:B------:R-:W1:Y:S01]  /*4b20*/  LDC.64 R230, c[0x0][0x8b0] ;  /* 0x00022c00ffe67b82 */ /* 0x000e620000000a00 */
[----:B------:R-:W2:Y:S01]  /*4b30*/  LDS R3, [UR4+0x120] ;  /* 0x00012004ff037984 */ /* 0x000ea20008000800 */
[----:B------:R-:W1:Y:S01]  /*4b40*/  LDCU.64 UR42, c[0x0][0xb28] ;  /* 0x00016500ff2a77ac */ /* 0x000e620008000a00 */
[----:B------:R-:W1:Y:S01]  /*4b50*/  LDCU.128 UR52, c[0x0][0xb10] ;  /* 0x00016200ff3477ac */ /* 0x000e620008000c00 */
[----:B------:R-:W-:Y:S01]  /*4b60*/  UMOV UR39, URZ ;  /* 0x000000ff00277c82 */ /* 0x000fe20008000000 */
[----:B------:R-:W-:Y:S01]  /*4b70*/  UMOV UR51, URZ ;  /* 0x000000ff00337c82 */ /* 0x000fe20008000000 */
[----:B------:R-:W-:Y:S01]  /*4b80*/  UMOV UR16, URZ ;  /* 0x000000ff00107c82 */ /* 0x000fe20008000000 */
[----:B------:R-:W-:Y:S01]  /*4b90*/  UMOV UR50, URZ ;  /* 0x000000ff00327c82 */ /* 0x000fe20008000000 */
[----:B--234-:R-:W-:-:S07]  /*4ba0*/  IADD3 R2, PT, PT, R3, R2, RZ ;  /* 0x0000000203027210 */ /* 0x01cfce0007ffe0ff */
.L_x_100:
[----:B------:R-:W2:Y:S01]  /*4bb0*/  S2UR UR62, SR_CgaCtaId ;  /* 0x00000000003e79c3 */ /* 0x000ea20000008800 */
[----:B------:R-:W-:Y:S01]  /*4bc0*/  UMOV UR45, 0x400 ;  /* 0x00000400002d7882 */ /* 0x000fe20000000000 */
[----:B------:R-:W-:Y:S04]  /*4bd0*/  MOV R0, UR50 ;  /* 0x0000003200007c02 */ /* 0x000fe80008000f00 */
[----:B------:R-:W-:Y:S01]  /*4be0*/  SHF.L.U32 R3, R0, 0x1f, RZ ;  /* 0x0000001f00037819 */ /* 0x000fe200000006ff */
[----:B--2---:R-:W-:Y:S04]  /*4bf0*/  ULEA UR45, UR62, UR45, 0x18 ;  /* 0x0000002d3e2d7291 */ /* 0x004fe8000f8ec0ff */
[----:B------:R-:W-:Y:S09]  /*4c00*/  ULEA UR4, UR16, UR45, 0x3 ;  /* 0x0000002d10047291 */ /* 0x000ff2000f8e18ff */
[----:B------:R-:W2:Y:S02]  /*4c10*/  SYNCS.PHASECHK.TRANS64.TRYWAIT P0, [UR4+0x70], R3 ;  /* 0x00007003ff0075a7 */ /* 0x000ea40008001104 */
[----:B-12---:R-:W-:Y:S05]  /*4c20*/  @!P0 BRA `(.L_x_78) ;  /* 0x0000004400488947 */ /* 0x006fea0003800000 */
.L_x_135:
[----:B------:R-:W-:Y:S02]  /*4c30*/  ULEA UR5, UR16, UR45, 0x4 ;  /* 0x0000002d10057291 */ /* 0x000fe4000f8e20ff */
[----:B------:R-:W-:Y:S04]  /*4c40*/  UIADD3 UR4, UPT, UPT, UR4, 0x80, URZ ;  /* 0x0000008004047890 */ /* 0x000fe8000fffe0ff */
[----:B------:R-:W-:Y:S03]  /*4c50*/  UPRMT UR4, URZ, 0x654, UR4 ;  /* 0x00000654ff047896 */ /* 0x000fe60008000004 */
[----:B------:R-:W3:Y:S01]  /*4c60*/  LDS.128 R4, [UR5+0x100] ;  /* 0x00010005ff047984 */ /* 0x000ee20008000c00 */
[----:B------:R-:W-:Y:S01]  /*4c70*/  @!PT LDS RZ, [RZ] ;  /* 0x00000000fffff984 */ /* 0x000fe20000000800 */
[----:B------:R-:W-:Y:S01]  /*4c80*/  @!PT LDS RZ, [RZ] ;  /* 0x00000000fffff984 */ /* 0x000fe20000000800 */
[----:B------:R-:W-:Y:S01]  /*4c90*/  @!PT LDS RZ, [RZ] ;  /* 0x00000000fffff984 */ /* 0x000fe20000000800 */
[----:B------:R-:W-:Y:S01]  /*4ca0*/  @!PT LDS RZ, [RZ] ;  /* 0x00000000fffff984 */ /* 0x000fe20000000800 */
[----:B------:R4:W-:Y:S07]  /*4cb0*/  MEMBAR.ALL.CTA ;  /* 0x0000000000007992 */ /* 0x0009ee0000008000 */
[----:B----4-:R-:W4:Y:S02]  /*4cc0*/  FENCE.VIEW.ASYNC.S ;  /* 0x00000000000073c6 */ /* 0x010f240000000000 */
[----:B----4-:R-:W-:Y:S01]  /*4cd0*/  SYNCS.ARRIVE.TRANS64.RED.A1T0 RZ, [UR4], RZ ;  /* 0x000000ffffff79a7 */ /* 0x010fe20008100404 */
[----:B---3--:R-:W-:Y:S11]  /*4ce0*/  LOP3.LUT P0, RZ, R6, 0x1, RZ, 0xc0, !PT ;  /* 0x0000000106ff7812 */ /* 0x008ff6000780c0ff */
[----:B------:R-:W-:Y:S02]  /*4cf0*/  @!UPT UIADD3 URZ, UPT, UPT, URZ, URZ, URZ ;  /* 0x000000fffffff290 */ /* 0x000fe4000fffe0ff */
[----:B------:R-:W-:Y:S01]  /*4d00*/  VOTEU.ANY UP0, P0 ;  /* 0x0000000000ff7886 */ /* 0x000fe20000000100 */
[----:B------:R-:W-:Y:S01]  /*4d10*/  PLOP3.LUT P3, PT, PT, PT, UP0, 0x80, 0x8 ;  /* 0x000000000008781c */ /* 0x000fe20003f6f008 */
[----:B------:R-:W-:Y:S01]  /*4d20*/  UP2UR UR49, UPR, URZ, 0x1 ;  /* 0x00000001ff317883 */ /* 0x000fe20008000000 */
[----:B------:R-:W-:Y:S02]  /*4d30*/  PLOP3.LUT P1, PT, PT, PT, UP0, 0x80, 0x8 ;  /* 0x000000000008781c */ /* 0x000fe40003f2f008 */
[----:B------:R-:W-:Y:S02]  /*4d40*/  PLOP3.LUT P2, PT, PT, PT, UP0, 0x80, 0x8 ;  /* 0x000000000008781c */ /* 0x000fe40003f4f008 */
[----:B------:R-:W-:Y:S01]  /*4d50*/  PLOP3.LUT P0, PT, PT, PT, UP0, 0x80, 0x8 ;  /* 0x000000000008781c */ /* 0x000fe20003f0f008 */
[----:B------:R-:W-:Y:S06]  /*4d60*/  UISETP.GE.AND UP0, UPT, UR41, 0x1, UPT ;  /* 0x000000012900788c */ /* 0x000fec000bf06270 */
[----:B--2---:R-:W-:Y:S02]  /*4d70*/  @P3 MOV R3, R4 ;  /* 0x0000000400033202 */ /* 0x004fe40000000f00 */
[----:B------:R-:W-:Y:S02]  /*4d80*/  @P1 LOP3.LUT R0, R5, 0xffff, RZ, 0xc0, !PT ;  /* 0x0000ffff05001812 */ /* 0x000fe400078ec0ff */
[----:B------:R-:W-:Y:S02]  /*4d90*/  @P2 R2UR UR38, R3 ;  /* 0x00000000032622ca */ /* 0x000fe400000e0000 */
[----:B------:R-:W-:Y:S01]  /*4da0*/  @P0 R2UR UR37, R0 ;  /* 0x00000000002502ca */ /* 0x000fe200000e0000 */
[----:B------:R-:W-:Y:S03]  /*4db0*/  @!UPT UIADD3 URZ, UPT, UPT, URZ, URZ, URZ ;  /* 0x000000fffffff290 */ /* 0x000fe6000fffe0ff */
[----:B------:R-:W-:Y:S11]  /*4dc0*/  BRA.U !UP0, `(.L_x_79) ;  /* 0x0000000108c87547 */ /* 0x000ff6000b800000 */
[----:B------:R-:W2:Y:S01]  /*4dd0*/  LDCU UR7, c[0x0][0x370] ;  /* 0x00006e00ff0777ac */ /* 0x000ea20008000800 */
[----:B------:R-:W3:Y:S01]  /*4de0*/  LDCU UR4, c[0x0][0x374] ;  /* 0x00006e80ff0477ac */ /* 0x000ee20008000800 */
[----:B-1----:R-:W-:Y:S02]  /*4df0*/  UISETP.NE.AND UP0, UPT, UR54, 0x1, UPT ;  /* 0x000000013600788c */ /* 0x002fe4000bf05270 */
[----:B------:R-:W-:Y:S02]  /*4e00*/  UIMAD.WIDE.U32 UR10, UR37, UR55, URZ ;  /* 0x00000037250a72a5 */ /* 0x000fe4000f8e00ff */
[----:B------:R-:W-:Y:S02]  /*4e10*/  UISETP.NE.AND UP1, UPT, UR44, 0x1, UPT ;  /* 0x000000012c00788c */ /* 0x000fe4000bf25270 */
[----:B------:R-:W-:Y:S02]  /*4e20*/  UISETP.NE.AND UP2, UPT, UR41, 0x1, UPT ;  /* 0x000000012900788c */ /* 0x000fe4000bf45270 */
[----:B------:R-:W-:Y:S02]  /*4e30*/  UIMAD.WIDE.U32 UR14, UR38, UR52, URZ ;  /* 0x00000034260e72a5 */ /* 0x000fe4000f8e00ff */
[----:B--2---:R-:W-:Y:S02]  /*4e40*/  UIMAD.WIDE.U32 UR12, UR7, UR52, URZ ;  /* 0x00000034070c72a5 */ /* 0x004fe4000f8e00ff */
[----:B---3--:R-:W-:Y:S07]  /*4e50*/  UIMAD.WIDE.U32 UR8, UR4, UR55, URZ ;  /* 0x00000037040872a5 */ /* 0x008fee000f8e00ff */
[----:B------:R-:W-:Y:S02]  /*4e60*/  UMOV UR5, UR9 ;  /* 0x0000000900057c82 */ /* 0x000fe40008000000 */
[----:B------:R-:W-:Y:S03]  /*4e70*/  @UP0 USHF.R.U32.HI UR4, URZ, UR63, UR5 ;  /* 0x0000003fff040299 */ /* 0x000fe60008011605 */
[----:B------:R-:W-:Y:S01]  /*4e80*/  UMOV UR5, UR11 ;  /* 0x0000000b00057c82 */ /* 0x000fe20008000000 */
[----:B------:R-:W-:Y:S02]  /*4e90*/  UIMAD.WIDE.U32 UR8, UR4, UR42, URZ ;  /* 0x0000002a040872a5 */ /* 0x000fe4000f8e00ff */
[----:B------:R-:W-:Y:S03]  /*4ea0*/  USHF.R.U32.HI UR6, URZ, UR63, UR5 ;  /* 0x0000003fff067299 */ /* 0x000fe60008011605 */
[----:B------:R-:W-:Y:S01]  /*4eb0*/  UMOV UR5, UR13 ;  /* 0x0000000d00057c82 */ /* 0x000fe20008000000 */
[----:B------:R-:W-:Y:S02]  /*4ec0*/  USEL UR6, UR37, UR6, !UP0 ;  /* 0x0000000625067287 */ /* 0x000fe4000c000000 */
[----:B------:R-:W-:Y:S01]  /*4ed0*/  @UP1 USHF.R.U32.HI UR7, URZ, UR53, UR5 ;  /* 0x00000035ff071299 */ /* 0x000fe20008011605 */
[----:B------:R-:W-:Y:S02]  /*4ee0*/  UMOV UR8, UR9 ;  /* 0x0000000900087c82 */ /* 0x000fe40008000000 */
[----:B------:R-:W-:Y:S01]  /*4ef0*/  UMOV UR5, UR15 ;  /* 0x0000000f00057c82 */ /* 0x000fe20008000000 */
[----:B------:R-:W-:Y:S02]  /*4f00*/  UIMAD.WIDE.U32 UR10, UR7, UR42, URZ ;  /* 0x0000002a070a72a5 */ /* 0x000fe4000f8e00ff */
[----:B------:R-:W-:Y:S02]  /*4f10*/  @UP2 USHF.R.U32.HI UR4, URZ, UR43, UR8 ;  /* 0x0000002bff042299 */ /* 0x000fe40008011608 */
[----:B------:R-:W-:Y:S02]  /*4f20*/  USHF.R.U32.HI UR5, URZ, UR53, UR5 ;  /* 0x00000035ff057299 */ /* 0x000fe40008011605 */
[----:B------:R-:W-:Y:S02]  /*4f30*/  UIMAD UR4, UR41, UR4, URZ ;  /* 0x00000004290472a4 */ /* 0x000fe4000f8e02ff */
[----:B------:R-:W-:Y:S02]  /*4f40*/  USEL UR5, UR38, UR5, !UP1 ;  /* 0x0000000526057287 */ /* 0x000fe4000c800000 */
[----:B------:R-:W-:Y:S01]  /*4f50*/  UISETP.GE.AND UP0, UPT, UR6, UR4, UPT ;  /* 0x000000040600728c */ /* 0x000fe2000bf06270 */
[----:B------:R-:W-:Y:S02]  /*4f60*/  UMOV UR10, UR11 ;  /* 0x0000000b000a7c82 */ /* 0x000fe40008000000 */
[----:B------:R-:W-:Y:S02]  /*4f70*/  @UP2 USHF.R.U32.HI UR7, URZ, UR43, UR10 ;  /* 0x0000002bff072299 */ /* 0x000fe4000801160a */
[----:B------:R-:W-:Y:S02]  /*4f80*/  UIMAD.WIDE.U32 UR10, UR6, UR42, URZ ;  /* 0x0000002a060a72a5 */ /* 0x000fe4000f8e00ff */
[----:B------:R-:W-:Y:S04]  /*4f90*/  UIMAD UR8, UR41, UR7, URZ ;  /* 0x00000007290872a4 */ /* 0x000fe8000f8e02ff */
[----:B------:R-:W-:Y:S02]  /*4fa0*/  UISETP.GE.OR UP0, UPT, UR5, UR8, UP0 ;  /* 0x000000080500728c */ /* 0x000fe40008706670 */
[----:B------:R-:W-:Y:S02]  /*4fb0*/  UIMAD.WIDE.U32 UR8, UR5, UR42, URZ ;  /* 0x0000002a050872a5 */ /* 0x000fe4000f8e00ff */
[----:B------:R-:W-:Y:S01]  /*4fc0*/  UIADD3 UR8, UPT, UPT, -UR5, URZ, URZ ;  /* 0x000000ff05087290 */ /* 0x000fe2000fffe1ff */
[----:B------:R-:W-:Y:S02]  /*4fd0*/  UMOV UR4, UR11 ;  /* 0x0000000b00047c82 */ /* 0x000fe40008000000 */
[----:B------:R-:W-:Y:S04]  /*4fe0*/  USHF.R.U32.HI UR4, URZ, UR43, UR4 ;  /* 0x0000002bff047299 */ /* 0x000fe80008011604 */
[----:B------:R-:W-:Y:S03]  /*4ff0*/  USEL UR11, UR6, UR4, !UP2 ;  /* 0x00000004060b7287 */ /* 0x000fe6000d000000 */
[----:B------:R-:W-:Y:S01]  /*5000*/  @!UP0 UMOV UR4, UR9 ;  /* 0x0000000900048c82 */ /* 0x000fe20008000000 */
[----:B------:R-:W-:Y:S02]  /*5010*/  UIADD3 UR10, UPT, UPT, -UR11, URZ, URZ ;  /* 0x000000ff0b0a7290 */ /* 0x000fe4000fffe1ff */
[----:B------:R-:W-:Y:S02]  /*5020*/  @!UP0 USHF.R.U32.HI UR4, URZ, UR43, UR4 ;  /* 0x0000002bff048299 */ /* 0x000fe40008011604 */
[----:B------:R-:W-:Y:S02]  /*5030*/  UIMAD UR10, UR41, UR10, UR6 ;  /* 0x0000000a290a72a4 */ /* 0x000fe4000f8e0206 */
[----:B------:R-:W-:Y:S02]  /*5040*/  @!UP0 USEL UR4, UR5, UR4, !UP2 ;  /* 0x0000000405048287 */ /* 0x000fe4000d000000 */
[----:B------:R-:W-:Y:S02]  /*5050*/  UIADD3 UR9, UPT, UPT, -UR6, URZ, URZ ;  /* 0x000000ff06097290 */ /* 0x000fe4000fffe1ff */
[----:B------:R-:W-:Y:S02]  /*5060*/  @!UP0 UIMAD UR10, UR7, UR10, UR4 ;  /* 0x0000000a070a82a4 */ /* 0x000fe4000f8e0204 */
[----:B------:R-:W-:Y:S02]  /*5070*/  @!UP0 UIADD3 UR11, UPT, UPT, UR11, -UR4, URZ ;  /* 0x800000040b0b8290 */ /* 0x000fe4000fffe0ff */
[----:B------:R-:W-:Y:S02]  /*5080*/  UIMAD UR7, UR44, UR8, UR38 ;  /* 0x000000082c0772a4 */ /* 0x000fe4000f8e0226 */
[----:B------:R-:W-:Y:S02]  /*5090*/  @!UP0 UIMAD UR6, UR11, UR41, UR5 ;  /* 0x000000290b0682a4 */ /* 0x000fe4000f8e0205 */
[----:B------:R-:W-:Y:S01]  /*50a0*/  UIMAD UR4, UR54, UR9, UR37 ;  /* 0x00000009360472a4 */ /* 0x000fe2000f8e0225 */
[----:B------:R-:W-:Y:S02]  /*50b0*/  @!UP0 UMOV UR5, UR10 ;  /* 0x0000000a00058c82 */ /* 0x000fe40008000000 */
[----:B------:R-:W-:Y:S02]  /*50c0*/  UIMAD UR38, UR5, UR44, UR7 ;  /* 0x0000002c052672a4 */ /* 0x000fe4000f8e0207 */
[----:B------:R-:W-:Y:S11]  /*50d0*/  UIMAD UR37, UR6, UR54, UR4 ;  /* 0x00000036062572a4 */ /* 0x000ff6000f8e0204 */
[----:B------:R-:W-:Y:S01]  /*50e0*/  @!UPT UIADD3 URZ, UPT, UPT, URZ, URZ, URZ ;  /* 0x000000fffffff290 */ /* 0x000fe2000fffe0ff */
.L_x_79:
[----:B-1----:R-:W-:Y:S02]  /*50f0*/  UISETP.NE.AND UP0, UPT, UR40, 0x1, UPT ;  /* 0x000000012800788c */ /* 0x002fe4000bf05270 */
[----:B------:R-:W-:Y:S02]  /*5100*/  UISETP.NE.AND UP1, UPT, UR49, URZ, UPT ;  /* 0x000000ff3100728c */ /* 0x000fe4000bf25270 */
[----:B------:R-:W-:Y:S04]  /*5110*/  UIADD3 UR48, UPT, UPT, UR16, 0x1, URZ ;  /* 0x0000000110307890 */ /* 0x000fe8000fffe0ff */
[----:B------:R-:W-:Y:S02]  /*5120*/  PLOP3.LUT P1, PT, PT, PT, UP1, 0x80, 0x8 ;  /* 0x000000000008781c */ /* 0x000fe40003f2f018 */
[----:B------:R-:W-:Y:S01]  /*5130*/  PLOP3.LUT P0, PT, PT, PT, UP1, 0x80, 0x8 ;  /* 0x000000000008781c */ /* 0x000fe20003f0f018 */
[----:B------:R-:W1:Y:S01]  /*5140*/  @!UP0 LDCU.128 UR12, c[0x0][0xb10] ;  /* 0x00016200ff0c87ac */ /* 0x000e620008000c00 */
[----:B------:R-:W2:Y:S09]  /*5150*/  @!UP0 LDCU UR5, c[0x0][0xb0c] ;  /* 0x00016180ff0587ac */ /* 0x000eb20008000800 */
[----:B------:R-:W-:Y:S01]  /*5160*/  @P1 SHF.R.U32.HI R4, RZ, 0x10, R5 ;  /* 0x00000010ff041819 */ /* 0x000fe20000011605 */
[----:B------:R-:W3:Y:S03]  /*5170*/  @!UP0 LDCU UR10, c[0x0][0xb20] ;  /* 0x00016400ff0a87ac */ /* 0x000ee60008000800 */
[----:B------:R-:W-:Y:S01]  /*5180*/  @P0 R2UR UR56, R4 ;  /* 0x00000000043802ca */ /* 0x000fe200000e0000 */
[----:B-1----:R-:W-:Y:S02]  /*5190*/  UIMAD.WIDE.U32 UR8, UR38, UR12, URZ ;  /* 0x0000000c260872a5 */ /* 0x002fe4000f8e00ff */
[----:B------:R-:W-:Y:S02]  /*51a0*/  UIMAD.WIDE.U32 UR6, UR37, UR15, URZ ;  /* 0x0000000f250672a5 */ /* 0x000fe4000f8e00ff */
[----:B------:R-:W-:Y:S03]  /*51b0*/  @!UP0 UISETP.NE.AND UP1, UPT, UR14, 0x1, UPT ;  /* 0x000000010e00888c */ /* 0x000fe6000bf25270 */
[----:B------:R-:W-:Y:S01]  /*51c0*/  @!UP0 UMOV UR4, UR9 ;  /* 0x0000000900048c82 */ /* 0x000fe20008000000 */
[----:B--2---:R-:W-:Y:S02]  /*51d0*/  @!UP0 UISETP.NE.AND UP2, UPT, UR5, 0x1, UPT ;  /* 0x000000010500888c */ /* 0x004fe4000bf45270 */
[----:B------:R-:W-:Y:S01]  /*51e0*/  @!UP0 USHF.R.U32.HI UR4, URZ, UR13, UR4 ;  /* 0x0000000dff048299 */ /* 0x000fe20008011604 */
[----:B------:R-:W-:Y:S02]  /*51f0*/  @!UP0 UMOV UR6, UR7 ;  /* 0x0000000700068c82 */ /* 0x000fe40008000000 */
[----:B---3--:R-:W-:Y:S02]  /*5200*/  @!UP0 USHF.R.U32.HI UR6, URZ, UR10, UR6 ;  /* 0x0000000aff068299 */ /* 0x008fe40008011606 */
[----:B------:R-:W-:Y:S02]  /*5210*/  @!UP0 USEL UR7, UR38, UR4, !UP2 ;  /* 0x0000000426078287 */ /* 0x000fe4000d000000 */
[----:B------:R-:W-:Y:S04]  /*5220*/  @!UP0 USEL UR6, UR37, UR6, !UP1 ;  /* 0x0000000625068287 */ /* 0x000fe8000c800000 */
[----:B------:R-:W-:Y:S02]  /*5230*/  @!UP0 UIADD3 UR4, UPT, UPT, -UR7, UR6, URZ ;  /* 0x0000000607048290 */ /* 0x000fe4000fffe1ff */
[----:B------:R-:W-:Y:S02]  /*5240*/  @!UP0 UIADD3 UR6, UPT, UPT, UR7, -UR6, URZ ;  /* 0x8000000607068290 */ /* 0x000fe4000fffe0ff */
[----:B------:R-:W-:Y:S02]  /*5250*/  UIADD3 UR7, UPT, UPT, UR45, 0x200, URZ ;  /* 0x000002002d077890 */ /* 0x000fe4000fffe0ff */
[----:B------:R-:W-:Y:S02]  /*5260*/  @!UP0 UIMAD UR38, UR4, UR5, UR38 ;  /* 0x00000005042682a4 */ /* 0x000fe4000f8e0226 */
[----:B------:R-:W-:Y:S02]  /*5270*/  @!UP0 UIMAD UR37, UR6, UR14, UR37 ;  /* 0x0000000e062582a4 */ /* 0x000fe4000f8e0225 */
[----:B------:R-:W-:Y:S09]  /*5280*/  ULOP3.LUT UP0, URZ, UR7, 0x90, URZ, 0xc0, !UPT ;  /* 0x0000009007ff7892 */ /* 0x000ff2000f80c0ff */
[----:B------:R-:W-:Y:S05]  /*5290*/  BRA.U !UP0, `(.L_x_80) ;  /* 0x0000000108407547 */ /* 0x000fea000b800000 */
[----:B------:R-:W1:Y:S01]  /*52a0*/  LDCU.64 UR8, c[0x4][0x80] ;  /* 0x01001000ff0877ac */ /* 0x000e620008000a00 */
[----:B------:R-:W-:Y:S01]  /*52b0*/  MOV R15, 0x0 ;  /* 0x00000000000f7802 */ /* 0x000fe20000000f00 */
[----:B------:R-:W-:Y:S02]  /*52c0*/  HFMA2 R12, -RZ, RZ, 0, 5.9604644775390625e-08 ;  /* 0x00000001ff0c7431 */ /* 0x000fe400000001ff */
[----:B------:R-:W-:Y:S02]  /*52d0*/  IMAD.MOV.U32 R8, RZ, RZ, 0x70 ;  /* 0x00000070ff087424 */ /* 0x000fe400078e00ff */
[----:B------:R-:W-:Y:S01]  /*52e0*/  IMAD.MOV.U32 R13, RZ, RZ, RZ ;  /* 0x000000ffff0d7224 */ /* 0x000fe200078e00ff */
[----:B------:R-:W2:Y:S01]  /*52f0*/  LDCU.64 UR6, c[0x4][0x88] ;  /* 0x01001100ff0677ac */ /* 0x000ea20008000a00 */
[----:B------:R-:W3:Y:S01]  /*5300*/  LDC.64 R14, c[0x4][R15] ;  /* 0x010000000f0e7b82 */ /* 0x000ee20000000a00 */
[----:B------:R-:W4:Y:S01]  /*5310*/  LDCU.64 UR4, c[0x4][0x8] ;  /* 0x01000100ff0477ac */ /* 0x000f220008000a00 */
[----:B-1----:R-:W-:Y:S01]  /*5320*/  MOV R5, UR9 ;  /* 0x0000000900057c02 */ /* 0x002fe20008000f00 */
[----:B------:R-:W-:Y:S01]  /*5330*/  IMAD.U32 R4, RZ, RZ, UR8 ;  /* 0x00000008ff047e24 */ /* 0x000fe2000f8e00ff */
[----:B--2---:R-:W-:Y:S01]  /*5340*/  MOV R7, UR7 ;  /* 0x0000000700077c02 */ /* 0x004fe20008000f00 */
[----:B------:R-:W-:Y:S01]  /*5350*/  IMAD.U32 R6, RZ, RZ, UR6 ;  /* 0x00000006ff067e24 */ /* 0x000fe2000f8e00ff */
[----:B----4-:R-:W-:Y:S01]  /*5360*/  MOV R11, UR5 ;  /* 0x00000005000b7c02 */ /* 0x010fe20008000f00 */
[----:B------:R-:W-:Y:S02]  /*5370*/  IMAD.U32 R10, RZ, RZ, UR4 ;  /* 0x00000004ff0a7e24 */ /* 0x000fe4000f8e00ff */
[----:B------:R-:W-:Y:S07]  /*5380*/  LEPC R20, `(.L_x_80) ;  /* 0x000000001014794e */ /* 0x000fee0000000000 */
[----:B---3-5:R-:W-:Y:S05]  /*5390*/  CALL.ABS.NOINC R14 ;  /* 0x000000000e007343 */ /* 0x028fea0003c00000 */
.L_x_80:
[----:B------:R-:W-:Y:S04]  /*53a0*/  UIADD3 UR4, UPT, UPT, UR45, 0x3a00, URZ ;  /* 0x00003a002d047890 */ /* 0x000fe8000fffe0ff */
        /* <DEDUP_REMOVED lines=18> */
.L_x_81:
[----:B------:R-:W-:Y:S01]  /*54d0*/  ISETP.NE.U32.AND P3, PT, R234, RZ, PT ;  /* 0x000000ffea00720c */ /* 0x000fe20003f65070 */
[----:B------:R-:W-:Y:S01]  /*54e0*/  UISETP.NE.AND UP1, UPT, UR59, URZ, UPT ;  /* 0x000000ff3b00728c */ /* 0x000fe2000bf25270 */
[----:B------:R-:W-:Y:S02]  /*54f0*/  ISETP.NE.U32.AND P4, PT, R230, RZ, PT ;  /* 0x000000ffe600720c */ /* 0x000fe40003f85070 */
[----:B------:R-:W-:Y:S02]  /*5500*/  ISETP.NE.AND.EX P3, PT, R235, RZ, PT, P3 ;  /* 0x000000ffeb00720c */ /* 0x000fe40003f65330 */
[----:B------:R-:W-:Y:S02]  /*5510*/  PLOP3.LUT P1, PT, PT, PT, PT, 0x8, 0x80 ;  /* 0x000000000080781c */ /* 0x000fe40003f2e170 */
[----:B------:R-:W-:Y:S02]  /*5520*/  PLOP3.LUT P0, PT, PT, PT, UP1, 0x80, 0x8 ;  /* 0x000000000008781c */ /* 0x000fe40003f0f018 */
[----:B------:R-:W-:Y:S02]  /*5530*/  ISETP.NE.AND.EX P4, PT, R231, RZ, PT, P4 ;  /* 0x000000ffe700720c */ /* 0x000fe40003f85340 */
[----:B------:R-:W1:Y:S09]  /*5540*/  @UP1 LDCU.64 UR4, c[0x0][0x888] ;  /* 0x00011100ff0417ac */ /* 0x000e720008000a00 */
[----:B------:R-:W-:Y:S01]  /*5550*/  @P0 PLOP3.LUT P1, PT, P3, PT, PT, 0x80, 0x8 ;  /* 0x000000000008081c */ /* 0x000fe20001f2f070 */
[----:B-1----:R-:W-:Y:S04]  /*5560*/  @UP1 UISETP.NE.U32.AND UP0, UPT, UR4, URZ, UPT ;  /* 0x000000ff0400128c */ /* 0x002fe8000bf05070 */
[----:B------:R-:W-:Y:S04]  /*5570*/  @UP1 UISETP.NE.AND.EX UP0, UPT, UR5, URZ, UPT, UP0 ;  /* 0x000000ff0500128c */ /* 0x000fe8000bf05300 */
[----:B------:R-:W-:Y:S01]  /*5580*/  @UP1 USEL UR4, URZ, 0xffffffff, UP0 ;  /* 0xffffffffff041887 */ /* 0x000fe20008000000 */
[----:B------:R-:W-:Y:S11]  /*5590*/  @!P3 BRA `(.L_x_82) ;  /* 0x000000000030b947 */ /* 0x000ff60003800000 */
[----:B------:R-:W-:Y:S01]  /*55a0*/  ISETP.NE.U32.AND P2, PT, R232, RZ, PT ;  /* 0x000000ffe800720c */ /* 0x000fe20003f45070 */
[----:B------:R-:W1:Y:S01]  /*55b0*/  LDCU.64 UR6, c[0x0][0x358] ;  /* 0x00006b00ff0677ac */ /* 0x000e620008000a00 */
[----:B------:R-:W-:Y:S02]  /*55c0*/  IMAD.MOV.U32 R236, RZ, RZ, 0x1 ;  /* 0x00000001ffec7424 */ /* 0x000fe400078e00ff */
[----:B------:R-:W-:Y:S11]  /*55d0*/  ISETP.NE.AND.EX P2, PT, R233, RZ, PT, P2 ;  /* 0x000000ffe900720c */ /* 0x000ff60003f45320 */
[----:B------:R-:W-:Y:S02]  /*55e0*/  @!UPT UIADD3 URZ, UPT, UPT, URZ, URZ, URZ ;  /* 0x000000fffffff290 */ /* 0x000fe4000fffe0ff */
[----:B------:R-:W2:Y:S01]  /*55f0*/  @P2 LDC.64 R4, c[0x0][0x888] ;  /* 0x00022200ff042b82 */ /* 0x000ea20000000a00 */
[----:B------:R-:W-:Y:S04]  /*5600*/  @P2 IMAD R0, R234, UR36, RZ ;  /* 0x00000024ea002c24 */ /* 0x000fe8000f8e02ff */
[----:B--2---:R-:W-:Y:S04]  /*5610*/  @P2 IMAD.WIDE R4, R0, 0x4, R4 ;  /* 0x0000000400042825 */ /* 0x004fe800078e0204 */
[----:B------:R-:W-:Y:S01]  /*5620*/  HFMA2 R0, -RZ, RZ, 0, 5.9604644775390625e-08 ;  /* 0x00000001ff007431 */ /* 0x000fe200000001ff */
[----:B-1---5:R1:W5:Y:S04]  /*5630*/  @P2 LDG.E R123, desc[UR6][R4.64] ;  /* 0x00000006047b2981 */ /* 0x022368000c1e1900 */
[----:B------:R-:W-:Y:S01]  /*5640*/  @!P2 PRMT R236, R0, 0x7610, R236 ;  /* 0x0000761000eca816 */ /* 0x000fe200000000ec */
[----:B-1----:R-:W2:Y:S06]  /*5650*/  @!P2 LDC R123, c[0x0][0x880] ;  /* 0x00022000ff7bab82 */ /* 0x002eac0000000800 */
.L_x_82:
[----:B------:R-:W-:Y:S05]  /*5660*/  @!P4 BRA `(.L_x_83) ;  /* 0x000000000028c947 */ /* 0x000fea0003800000 */
[----:B------:R-:W1:Y:S01]  /*5670*/  LDC.64 R4, c[0x0][0x8a8] ;  /* 0x00022a00ff047b82 */ /* 0x000e620000000a00 */
[----:B------:R-:W3:Y:S01]  /*5680*/  LDCU.64 UR6, c[0x0][0x358] ;  /* 0x00006b00ff0677ac */ /* 0x000ee20008000a00 */
[----:B-1----:R-:W-:Y:S04]  /*5690*/  ISETP.NE.U32.AND P2, PT, R4, RZ, PT ;  /* 0x000000ff0400720c */ /* 0x002fe80003f45070 */
[----:B------:R-:W-:Y:S11]  /*56a0*/  ISETP.NE.AND.EX P2, PT, R5, RZ, PT, P2 ;  /* 0x000000ff0500720c */ /* 0x000ff60003f45320 */
[----:B------:R-:W-:Y:S02]  /*56b0*/  @!UPT UIADD3 URZ, UPT, UPT, URZ, URZ, URZ ;  /* 0x000000fffffff290 */ /* 0x000fe4000fffe0ff */
[----:B------:R-:W1:Y:S01]  /*56c0*/  @P2 LDC.64 R4, c[0x0][0x8a8] ;  /* 0x00022a00ff042b82 */ /* 0x000e620000000a00 */
[----:B------:R-:W-:Y:S04]  /*56d0*/  @P2 IMAD R0, R230, UR36, RZ ;  /* 0x00000024e6002c24 */ /* 0x000fe8000f8e02ff */
[----:B-1----:R-:W-:Y:S05]  /*56e0*/  @P2 IMAD.WIDE R4, R0, 0x4, R4 ;  /* 0x0000000400042825 */ /* 0x002fea00078e0204 */
[----:B---3-5:R1:W5:Y:S02]  /*56f0*/  @P2 LDG.E R120, desc[UR6][R4.64] ;  /* 0x0000000604782981 */ /* 0x028364000c1e1900 */
[----:B-1----:R-:W3:Y:S02]  /*5700*/  @!P2 LDC R120, c[0x0][0x8a0] ;  /* 0x00022800ff78ab82 */ /* 0x002ee40000000800 */
.L_x_83:
[----:B--2--5:R-:W-:Y:S01]  /*5710*/  @P0 FSETP.NEU.AND P4, PT, R123, RZ, PT ;  /* 0x000000ff7b00020b */ /* 0x024fe20003f8d000 */
[----:B------:R-:W-:Y:S01]  /*5720*/  IMAD.U32 R0, RZ, RZ, UR4 ;  /* 0x00000004ff007e24 */ /* 0x000fe2000f8e00ff */
[----:B------:R-:W-:Y:S01]  /*5730*/  @P0 LOP3.LUT P2, RZ, R236, 0xff, RZ, 0xc0, !PT ;  /* 0x000000ffecff0812 */ /* 0x000fe2000784c0ff */
[----:B------:R-:W-:Y:S01]  /*5740*/  BSSY B1, `(.L_x_84) ;  /* 0x0000056000017945 */ /* 0x000fe20003800000 */
[----:B------:R-:W-:Y:S02]  /*5750*/  @P0 SEL R3, RZ, 0xffffffff, P4 ;  /* 0xffffffffff030807 */ /* 0x000fe40002000000 */
[----:B------:R-:W-:Y:S02]  /*5760*/  CS2R R18, SRZ ;  /* 0x0000000000127805 */ /* 0x000fe4000001ff00 */
[----:B------:R-:W-:Y:S02]  /*5770*/  PLOP3.LUT P5, PT, PT, PT, PT, 0x8, 0x80 ;  /* 0x000000000080781c */ /* 0x000fe40003fae170 */
[----:B------:R-:W-:Y:S02]  /*5780*/  CS2R R16, SRZ ;  /* 0x0000000000107805 */ /* 0x000fe4000001ff00 */
[----:B------:R-:W-:Y:S01]  /*5790*/  @P1 SEL R3, R0, R3, !P2 ;  /* 0x0000000300031207 */ /* 0x000fe20005000000 */
[----:B------:R-:W-:Y:S01]  /*57a0*/  IMAD.U32 R0, RZ, RZ, UR51 ;  /* 0x00000033ff007e24 */ /* 0x000fe2000f8e00ff */
[----:B------:R-:W-:Y:S02]  /*57b0*/  CS2R R126, SRZ ;  /* 0x00000000007e7805 */ /* 0x000fe4000001ff00 */
[----:B------:R-:W-:Y:S02]  /*57c0*/  CS2R R124, SRZ ;  /* 0x00000000007c7805 */ /* 0x000fe4000001ff00 */
[----:B------:R-:W-:Y:S02]  /*57d0*/  @P0 LOP3.LUT R3, R3, 0x1, RZ, 0xc0, !PT ;  /* 0x0000000103030812 */ /* 0x000fe400078ec0ff */
[----:B------:R-:W-:Y:S02]  /*57e0*/  CS2R R130, SRZ ;  /* 0x0000000000827805 */ /* 0x000fe4000001ff00 */
[----:B------:R-:W-:Y:S02]  /*57f0*/  SHF.L.U32 R5, R0, 0x1f, RZ ;  /* 0x0000001f00057819 */ /* 0x000fe400000006ff */
[----:B------:R-:W-:Y:S02]  /*5800*/  CS2R R128, SRZ ;  /* 0x0000000000807805 */ /* 0x000fe4000001ff00 */
[----:B------:R-:W-:Y:S01]  /*5810*/  ISETP.NE.U32.OR P1, PT, R3, 0x1, !P0 ;  /* 0x000000010300780c */ /* 0x000fe20004725470 */
[----:B------:R-:W-:Y:S01]  /*5820*/  IMAD.U32 R3, RZ, RZ, UR39 ;  /* 0x00000027ff037e24 */ /* 0x000fe2000f8e00ff */
[----:B------:R-:W-:Y:S02]  /*5830*/  CS2R R134, SRZ ;  /* 0x0000000000867805 */ /* 0x000fe4000001ff00 */
[----:B------:R-:W-:Y:S02]  /*5840*/  CS2R R132, SRZ ;  /* 0x0000000000847805 */ /* 0x000fe4000001ff00 */
[----:B------:R-:W-:Y:S02]  /*5850*/  CS2R R162, SRZ ;  /* 0x0000000000a27805 */ /* 0x000fe4000001ff00 */
[----:B------:R-:W-:Y:S02]  /*5860*/  CS2R R160, SRZ ;  /* 0x0000000000a07805 */ /* 0x000fe4000001ff00 */
[----:B------:R-:W-:Y:S02]  /*5870*/  LEA R22, R3, UR45, 0x3 ;  /* 0x0000002d03167c11 */ /* 0x000fe4000f8e18ff */
[----:B------:R-:W-:Y:S02]  /*5880*/  CS2R R150, SRZ ;  /* 0x0000000000967805 */ /* 0x000fe4000001ff00 */
[----:B------:R-:W-:Y:S02]  /*5890*/  CS2R R148, SRZ ;  /* 0x0000000000947805 */ /* 0x000fe4000001ff00 */
[----:B------:R-:W-:Y:S02]  /*58a0*/  CS2R R138, SRZ ;  /* 0x00000000008a7805 */ /* 0x000fe4000001ff00 */
[----:B------:R-:W-:Y:S02]  /*58b0*/  CS2R R136, SRZ ;  /* 0x0000000000887805 */ /* 0x000fe4000001ff00 */
[----:B------:R-:W-:Y:S04]  /*58c0*/  @P1 SHF.L.U32 R4, R238, 0x1f, RZ ;  /* 0x0000001fee041819 */ /* 0x000fe800000006ff */
[----:B------:R-:W1:Y:S01]  /*58d0*/  @P1 SYNCS.PHASECHK.TRANS64.TRYWAIT P0, [UR45+0x50], R4 ;  /* 0x00005004ff0015a7 */ /* 0x000e62000800112d */
[----:B------:R2:W4:Y:S01]  /*58e0*/  SYNCS.PHASECHK.TRANS64.TRYWAIT P4, [R22+URZ+0x90], R5 ;  /* 0x00009005160075a7 */ /* 0x00052200080811ff */
[----:B-1----:R-:W-:Y:S01]  /*58f0*/  @P1 PLOP3.LUT P5, PT, P0, PT, PT, 0x8, 0x80 ;  /* 0x000000000080181c */ /* 0x002fe200007ae170 */
[----:B------:R-:W-:Y:S01]  /*5900*/  @!UPT UIADD3 URZ, UPT, UPT, URZ, URZ, URZ ;  /* 0x000000fffffff290 */ /* 0x000fe2000fffe0ff */
[----:B--2-4-:R-:W-:Y:S11]  /*5910*/  @!P1 BRA `(.L_x_85) ;  /* 0x0000000000e09947 */ /* 0x014ff60003800000 */
[----:B------:R-:W-:Y:S01]  /*5920*/  ISETP.NE.U32.AND P0, PT, RZ, UR60, PT ;  /* 0x0000003cff007c0c */ /* 0x000fe2000bf05070 */
[----:B------:R-:W-:Y:S01]  /*5930*/  BSSY B0, `(.L_x_86) ;  /* 0x0000025000007945 */ /* 0x000fe20003800000 */
[----:B------:R-:W-:Y:S02]  /*5940*/  FSETP.NEU.AND P2, PT, R123, RZ, PT ;  /* 0x000000ff7b00720b */ /* 0x000fe40003f4d000 */
[----:B------:R-:W-:Y:S02]  /*5950*/  CS2R R138, SRZ ;  /* 0x00000000008a7805 */ /* 0x000fe4000001ff00 */
[----:B------:R-:W-:Y:S02]  /*5960*/  ISETP.NE.AND.EX P0, PT, RZ, UR61, PT, P0 ;  /* 0x0000003dff007c0c */ /* 0x000fe4000bf05300 */
[----:B------:R-:W-:Y:S02]  /*5970*/  CS2R R136, SRZ ;  /* 0x0000000000887805 */ /* 0x000fe4000001ff00 */
[----:B------:R-:W-:Y:S02]  /*5980*/  LOP3.LUT P1, RZ, R236, 0xff, RZ, 0xc0, !PT ;  /* 0x000000ffecff7812 */ /* 0x000fe4000782c0ff */
[----:B------:R-:W-:Y:S02]  /*5990*/  CS2R R150, SRZ ;  /* 0x0000000000967805 */ /* 0x000fe4000001ff00 */
[----:B------:R-:W-:Y:S02]  /*59a0*/  SEL R0, RZ, 0xffffffff, P2 ;  /* 0xffffffffff007807 */ /* 0x000fe40001000000 */
[----:B------:R-:W-:Y:S02]  /*59b0*/  CS2R R148, SRZ ;  /* 0x0000000000947805 */ /* 0x000fe4000001ff00 */
[----:B------:R-:W-:Y:S02]  /*59c0*/  SEL R3, RZ, 0xffffffff, P0 ;  /* 0xffffffffff037807 */ /* 0x000fe40000000000 */
[----:B------:R-:W-:Y:S02]  /*59d0*/  CS2R R162, SRZ ;  /* 0x0000000000a27805 */ /* 0x000fe4000001ff00 */
[----:B------:R-:W-:Y:S02]  /*59e0*/  CS2R R160, SRZ ;  /* 0x0000000000a07805 */ /* 0x000fe4000001ff00 */
[----:B------:R-:W-:Y:S02]  /*59f0*/  CS2R R134, SRZ ;  /* 0x0000000000867805 */ /* 0x000fe4000001ff00 */
[----:B------:R-:W-:Y:S02]  /*5a00*/  @P3 SEL R0, R3, R0, !P1 ;  /* 0x0000000003003207 */ /* 0x000fe40004800000 */
[----:B------:R-:W-:Y:S02]  /*5a10*/  CS2R R132, SRZ ;  /* 0x0000000000847805 */ /* 0x000fe4000001ff00 */
[----:B------:R-:W-:Y:S02]  /*5a20*/  CS2R R130, SRZ ;  /* 0x0000000000827805 */ /* 0x000fe4000001ff00 */
[----:B------:R-:W-:Y:S02]  /*5a30*/  CS2R R128, SRZ ;  /* 0x0000000000807805 */ /* 0x000fe4000001ff00 */
[----:B------:R-:W-:Y:S02]  /*5a40*/  LOP3.LUT R0, R0, 0x1, RZ, 0xc0, !PT ;  /* 0x0000000100007812 */ /* 0x000fe400078ec0ff */
[----:B------:R-:W-:Y:S02]  /*5a50*/  CS2R R126, SRZ ;  /* 0x00000000007e7805 */ /* 0x000fe4000001ff00 */
[----:B------:R-:W-:Y:S02]  /*5a60*/  CS2R R124, SRZ ;  /* 0x00000000007c7805 */ /* 0x000fe4000001ff00 */
[----:B------:R-:W-:Y:S02]  /*5a70*/  CS2R R18, SRZ ;  /* 0x0000000000127805 */ /* 0x000fe4000001ff00 */
[----:B------:R-:W-:Y:S02]  /*5a80*/  ISETP.NE.U32.AND P0, PT, R0, 0x1, PT ;  /* 0x000000010000780c */ /* 0x000fe40003f05070 */
[----:B------:R-:W-:Y:S11]  /*5a90*/  CS2R R16, SRZ ;  /* 0x0000000000107805 */ /* 0x000ff6000001ff00 */
[C---:B------:R-:W-:Y:S02]  /*5aa0*/  @P0 IMAD.SHL.U32 R3, R229.reuse, 0x10, RZ ;  /* 0x00000010e5030824 */ /* 0x040fe400078e00ff */
[C---:B------:R-:W-:Y:S02]  /*5ab0*/  @P0 IMAD.SHL.U32 R0, R229.reuse, 0x20, RZ ;  /* 0x00000020e5000824 */ /* 0x040fe400078e00ff */
[----:B------:R-:W-:Y:S01]  /*5ac0*/  @P0 IMAD.SHL.U32 R4, R229, 0x4, RZ ;  /* 0x00000004e5040824 */ /* 0x000fe200078e00ff */
[----:B------:R-:W-:Y:S02]  /*5ad0*/  @P0 LOP3.LUT R3, R3, 0x600, RZ, 0xc0, !PT ;  /* 0x0000060003030812 */ /* 0x000fe400078ec0ff */
[----:B------:R-:W-:Y:S02]  /*5ae0*/  @P0 LOP3.LUT R6, R0, 0x80, RZ, 0xc0, !PT ;  /* 0x0000008000060812 */ /* 0x000fe400078ec0ff */
[--C-:B------:R-:W-:Y:S02]  /*5af0*/  @P0 LOP3.LUT R3, R3, 0x60, R0.reuse, 0xf8, !PT ;  /* 0x0000006003030812 */ /* 0x100fe400078ef800 */
[----:B------:R-:W-:Y:S02]  /*5b00*/  @P0 LOP3.LUT R7, R6, 0x10, R229, 0xf8, !PT ;  /* 0x0000001006070812 */ /* 0x000fe400078ef8e5 */
[----:B------:R-:W-:Y:S02]  /*5b10*/  @P0 LOP3.LUT R3, R3, 0x100, R0, 0xf8, !PT ;  /* 0x0000010003030812 */ /* 0x000fe400078ef800 */
[----:B------:R-:W-:Y:S04]  /*5b20*/  @P0 LOP3.LUT R4, R7, 0x10, R4, 0x78, !PT ;  /* 0x0000001007040812 */ /* 0x000fe800078e7804 */
[----:B------:R-:W-:Y:S01]  /*5b30*/  @P0 LOP3.LUT R4, R3, R4, RZ, 0xfc, !PT ;  /* 0x0000000403040212 */ /* 0x000fe200078efcff */
[----:B------:R-:W-:Y:S06]  /*5b40*/  @!P5 BRA `(.L_x_87) ;  /* 0x00000000000cd947 */ /* 0x000fec0003800000 */
[----:B------:R-:W-:Y:S04]  /*5b50*/  SHF.L.U32 R3, R238, 0x1f, RZ ;  /* 0x0000001fee037819 */ /* 0x000fe800000006ff */
[----:B------:R-:W1:Y:S02]  /*5b60*/  SYNCS.PHASECHK.TRANS64.TRYWAIT P1, [UR45+0x50], R3 ;  /* 0x00005003ff0075a7 */ /* 0x000e64000802112d */
[----:B-1----:R-:W-:Y:S05]  /*5b70*/  @!P1 BRA `(.L_x_88) ;  /* 0x00000034008c9947 */ /* 0x002fea0003800000 */
.L_x_87:
[----:B------:R-:W-:Y:S05]  /*5b80*/  BSYNC B0 ;  /* 0x0000000000007941 */ /* 0x000fea0003800000 */
.L_x_86:
[----:B------:R2:W4:Y:S01]  /*5b90*/  @P0 LDS.128 R136, [R4+UR45+0x200] ;  /* 0x0002002d04880984 */ /* 0x0005220008000c00 */
[----:B------:R-:W-:Y:S01]  /*5ba0*/  UIADD3 UR4, UPT, UPT, UR45, 0x58, URZ ;  /* 0x000000582d047890 */ /* 0x000fe2000fffe0ff */
[----:B------:R-:W-:Y:S02]  /*5bb0*/  LOP3.LUT R238, R238, 0x1, RZ, 0x3c, !PT ;  /* 0x00000001eeee7812 */ /* 0x000fe400078e3cff */
[----:B------:R2:W1:Y:S01]  /*5bc0*/  @P0 LDS.128 R148, [R4+UR45+0xa00] ;  /* 0x000a002d04940984 */ /* 0x0004620008000c00 */
[----:B------:R-:W-:Y:S03]  /*5bd0*/  UPRMT UR4, UR62, 0x654, UR4 ;  /* 0x000006543e047896 */ /* 0x000fe60008000004 */
[----:B------:R2:W1:Y:S04]  /*5be0*/  @P0 LDS.128 R160, [R4+UR45+0x1200] ;  /* 0x0012002d04a00984 */ /* 0x0004680008000c00 */
[----:B------:R2:W1:Y:S04]  /*5bf0*/  @P0 LDS.128 R132, [R4+UR45+0x1a00] ;  /* 0x001a002d04840984 */ /* 0x0004680008000c00 */
[----:B------:R2:W1:Y:S04]  /*5c00*/  @P0 LDS.128 R128, [R4+UR45+0x2200] ;  /* 0x0022002d04800984 */ /* 0x0004680008000c00 */
[----:B------:R2:W1:Y:S04]  /*5c10*/  @P0 LDS.128 R124, [R4+UR45+0x2a00] ;  /* 0x002a002d047c0984 */ /* 0x0004680008000c00 */
[----:B------:R2:W1:Y:S01]  /*5c20*/  @P0 LDS.128 R16, [R4+UR45+0x3200] ;  /* 0x0032002d04100984 */ /* 0x0004620008000c00 */
[----:B------:R-:W-:Y:S01]  /*5c30*/  @!PT LDS RZ, [RZ] ;  /* 0x00000000fffff984 */ /* 0x000fe20000000800 */
[----:B------:R-:W-:Y:S01]  /*5c40*/  @!PT LDS RZ, [RZ] ;  /* 0x00000000fffff984 */ /* 0x000fe20000000800 */
[----:B------:R-:W-:Y:S01]  /*5c50*/  @!PT LDS RZ, [RZ] ;  /* 0x00000000fffff984 */ /* 0x000fe20000000800 */
[----:B------:R-:W-:Y:S01]  /*5c60*/  @!PT LDS RZ, [RZ] ;  /* 0x00000000fffff984 */ /* 0x000fe20000000800 */
[----:B------:R5:W-:Y:S06]  /*5c70*/  MEMBAR.ALL.CTA ;  /* 0x0000000000007992 */ /* 0x000bec0000008000 */
[----:B-----5:R-:W5:Y:S02]  /*5c80*/  FENCE.VIEW.ASYNC.S ;  /* 0x00000000000073c6 */ /* 0x020f640000000000 */
[----:B-----5:R-:W-:Y:S01]  /*5c90*/  SYNCS.ARRIVE.TRANS64.RED.A1T0 RZ, [UR4], RZ ;  /* 0x000000ffffff79a7 */ /* 0x020fe20008100404 */
.L_x_85:
[----:B------:R-:W-:Y:S05]  /*5ca0*/  BSYNC B1 ;  /* 0x0000000000017941 */ /* 0x000fea0003800000 */
.L_x_84:
[----:B------:R-:W-:Y:S05]  /*5cb0*/  @P4 BRA `(.L_x_89) ;  /* 0x0000000000084947 */ /* 0x000fea0003800000 */
[----:B------:R-:W5:Y:S02]  /*5cc0*/  SYNCS.PHASECHK.TRANS64.TRYWAIT P0, [R22+URZ+0x90], R5 ;  /* 0x00009005160075a7 */ /* 0x000f6400080011ff */
[----:B-----5:R-:W-:Y:S05]  /*5cd0*/  @!P0 BRA `(.L_x_90) ;  /* 0x00000034004c8947 */ /* 0x020fea0003800000 */
.L_x_89:
[----:B------:R-:W-:Y:S04]  /*5ce0*/  ULEA.HI UR4, UR39, UR39, URZ, 0x1 ;  /* 0x0000002727047291 */ /* 0x000fe8000f8f08ff */
[----:B------:R-:W-:Y:S02]  /*5cf0*/  USHF.R.U32.HI UR5, URZ, 0x1, UR4 ;  /* 0x00000001ff057899 */ /* 0x000fe40008011604 */
[----:B------:R-:W-:Y:S04]  /*5d00*/  ULOP3.LUT UR4, UR4, 0xffe, URZ, 0xc0, !UPT ;  /* 0x00000ffe04047892 */ /* 0x000fe8000f8ec0ff */
[----:B------:R-:W-:Y:S01]  /*5d10*/  UIADD3 UR4, UPT, UPT, -UR4, UR39, URZ ;  /* 0x0000002704047290 */ /* 0x000fe2000fffe1ff */
[----:B------:R-:W-:Y:S04]  /*5d20*/  IMAD.U32 R5, RZ, RZ, UR5 ;  /* 0x00000005ff057e24 */ /* 0x000fe8000f8e00ff */
[----:B-1----:R-:W-:Y:S01]  /*5d30*/  IMAD R3, R5, 0xe0, R2 ;  /* 0x000000e005037824 */ /* 0x002fe200078e0202 */
[----:B------:R-:W-:Y:S05]  /*5d40*/  MOV R0, UR4 ;  /* 0x0000000400007c02 */ /* 0x000fea0008000f00 */
[----:B------:R-:W-:Y:S05]  /*5d50*/  IMAD R121, R0, 0x100000, R3 ;  /* 0x0010000000797824 */ /* 0x000fea00078e0203 */
[----:B--2---:R-:W-:Y:S04]  /*5d60*/  SHF.R.U32.HI R4, RZ, 0x15, R121 ;  /* 0x00000015ff047819 */ /* 0x004fe80000011679 */
[----:B------:R-:W-:Y:S11]  /*5d70*/  LOP3.LUT P0, RZ, R4, 0x3, R237, 0x48, !PT ;  /* 0x0000000304ff7812 */ /* 0x000ff600078048ed */
[----:B------:R-:W-:Y:S02]  /*5d80*/  @!UPT UIADD3 URZ, UPT, UPT, URZ, URZ, URZ ;  /* 0x000000fffffff290 */ /* 0x000fe4000fffe0ff */
[----:B------:R-:W-:Y:S05]  /*5d90*/  @!P0 BRA `(.L_x_91) ;  /* 0x0000000000408947 */ /* 0x000fea0003800000 */
[----:B------:R-:W1:Y:S01]  /*5da0*/  LDCU.64 UR8, c[0x4][0x70] ;  /* 0x01000e00ff0877ac */ /* 0x000e620008000a00 */
[----:B------:R-:W-:Y:S01]  /*5db0*/  MOV R15, 0x0 ;  /* 0x00000000000f7802 */ /* 0x000fe20000000f00 */
[----:B------:R-:W-:Y:S02]  /*5dc0*/  HFMA2 R12, -RZ, RZ, 0, 5.9604644775390625e-08 ;  /* 0x00000001ff0c7431 */ /* 0x000fe400000001ff */
[----:B------:R-:W-:Y:S02]  /*5dd0*/  IMAD.MOV.U32 R8, RZ, RZ, 0x192 ;  /* 0x00000192ff087424 */ /* 0x000fe400078e00ff */
[----:B------:R-:W-:Y:S01]  /*5de0*/  IMAD.MOV.U32 R13, RZ, RZ, RZ ;  /* 0x000000ffff0d7224 */ /* 0x000fe200078e00ff */
[----:B------:R-:W2:Y:S01]  /*5df0*/  LDCU.64 UR6, c[0x4][0x78] ;  /* 0x01000f00ff0677ac */ /* 0x000ea20008000a00 */
[----:B------:R-:W3:Y:S01]  /*5e00*/  LDC.64 R14, c[0x4][R15] ;  /* 0x010000000f0e7b82 */ /* 0x000ee20000000a00 */
[----:B------:R-:W5:Y:S01]  /*5e10*/  LDCU.64 UR4, c[0x4][0x10] ;  /* 0x01000200ff0477ac */ /* 0x000f620008000a00 */
[----:B-1----:R-:W-:Y:S01]  /*5e20*/  MOV R5, UR9 ;  /* 0x0000000900057c02 */ /* 0x002fe20008000f00 */
[----:B------:R-:W-:Y:S01]  /*5e30*/  IMAD.U32 R4, RZ, RZ, UR8 ;  /* 0x00000008ff047e24 */ /* 0x000fe2000f8e00ff */
[----:B--2---:R-:W-:Y:S01]  /*5e40*/  MOV R7, UR7 ;  /* 0x0000000700077c02 */ /* 0x004fe20008000f00 */
[----:B------:R-:W-:Y:S01]  /*5e50*/  IMAD.U32 R6, RZ, RZ, UR6 ;  /* 0x00000006ff067e24 */ /* 0x000fe2000f8e00ff */
[----:B-----5:R-:W-:Y:S01]  /*5e60*/  MOV R11, UR5 ;  /* 0x00000005000b7c02 */ /* 0x020fe20008000f00 */
[----:B------:R-:W-:Y:S02]  /*5e70*/  IMAD.U32 R10, RZ, RZ, UR4 ;  /* 0x00000004ff0a7e24 */ /* 0x000fe4000f8e00ff */
[----:B------:R-:W-:Y:S07]  /*5e80*/  LEPC R20, `(.L_x_91) ;  /* 0x000000001014794e */ /* 0x000fee0000000000 */
[----:B---34-:R-:W-:Y:S05]  /*5e90*/  CALL.ABS.NOINC R14 ;  /* 0x000000000e007343 */ /* 0x018fea0003c00000 */
.L_x_91:
[----:B------:R-:W-:Y:S05]  /*5ea0*/  WARPSYNC.ALL ;  /* 0x0000000000007948 */ /* 0x000fea0003800000 */
[C---:B------:R-:W-:Y:S01]  /*5eb0*/  R2UR UR4, R121.reuse ;  /* 0x00000000790472ca */ /* 0x040fe200000e0000 */
[----:B------:R-:W-:Y:S05]  /*5ec0*/  VIADD R0, R121, 0x20 ;  /* 0x0000002079007836 */ /* 0x000fea0000000000 */
[----:B------:R-:W-:Y:S04]  /*5ed0*/  SHF.R.U32.HI R0, RZ, 0x15, R0 ;  /* 0x00000015ff007819 */ /* 0x000fe80000011600 */
[----:B------:R-:W-:Y:S03]  /*5ee0*/  LOP3.LUT P0, RZ, R0, 0x3, R237, 0x48, !PT ;  /* 0x0000000300ff7812 */ /* 0x000fe600078048ed */
[----:B------:R-:W1:Y:S01]  /*5ef0*/  LDTM.16dp32bit_t0_t15.x16 R104, tmem[UR4] ;  /* 0x00000004006879ee */ /* 0x000e620008a00000 */
[----:B------:R-:W2:Y:S09]  /*5f00*/  LDTM.16dp32bit_t16_t31.x16 R104, tmem[UR4+0x10] ;  /* 0x00001004006879ee */ /* 0x000eb20008a20000 */
[----:B--2---:R-:W-:Y:S05]  /*5f10*/  @!P0 BRA `(.L_x_92) ;  /* 0x0000000000408947 */ /* 0x004fea0003800000 */
[----:B------:R-:W2:Y:S01]  /*5f20*/  LDCU.64 UR8, c[0x4][0x70] ;  /* 0x01000e00ff0877ac */ /* 0x000ea20008000a00 */
[----:B------:R-:W-:Y:S01]  /*5f30*/  MOV R15, 0x0 ;  /* 0x00000000000f7802 */ /* 0x000fe20000000f00 */
[----:B------:R-:W-:Y:S02]  /*5f40*/  HFMA2 R12, -RZ, RZ, 0, 5.9604644775390625e-08 ;  /* 0x00000001ff0c7431 */ /* 0x000fe400000001ff */
[----:B------:R-:W-:Y:S02]  /*5f50*/  IMAD.MOV.U32 R8, RZ, RZ, 0x192 ;  /* 0x00000192ff087424 */ /* 0x000fe400078e00ff */
[----:B------:R-:W-:Y:S01]  /*5f60*/  IMAD.MOV.U32 R13, RZ, RZ, RZ ;  /* 0x000000ffff0d7224 */ /* 0x000fe200078e00ff */
[----:B------:R-:W5:Y:S01]  /*5f70*/  LDCU.64 UR6, c[0x4][0x78] ;  /* 0x01000f00ff0677ac */ /* 0x000f620008000a00 */
[----:B------:R-:W1:Y:S01]  /*5f80*/  LDC.64 R14, c[0x4][R15] ;  /* 0x010000000f0e7b82 */ /* 0x000e620000000a00 */
[----:B------:R-:W3:Y:S01]  /*5f90*/  LDCU.64 UR4, c[0x4][0x10] ;  /* 0x01000200ff0477ac */ /* 0x000ee20008000a00 */
[----:B--2---:R-:W-:Y:S01]  /*5fa0*/  MOV R5, UR9 ;  /* 0x0000000900057c02 */ /* 0x004fe20008000f00 */
[----:B------:R-:W-:Y:S01]  /*5fb0*/  IMAD.U32 R4, RZ, RZ, UR8 ;  /* 0x00000008ff047e24 */ /* 0x000fe2000f8e00ff */
[----:B-----5:R-:W-:Y:S01]  /*5fc0*/  MOV R7, UR7 ;  /* 0x0000000700077c02 */ /* 0x020fe20008000f00 */
[----:B------:R-:W-:Y:S01]  /*5fd0*/  IMAD.U32 R6, RZ, RZ, UR6 ;  /* 0x00000006ff067e24 */ /* 0x000fe2000f8e00ff */
[----:B---3--:R-:W-:Y:S01]  /*5fe0*/  MOV R11, UR5 ;  /* 0x00000005000b7c02 */ /* 0x008fe20008000f00 */
[----:B------:R-:W-:Y:S02]  /*5ff0*/  IMAD.U32 R10, RZ, RZ, UR4 ;  /* 0x00000004ff0a7e24 */ /* 0x000fe4000f8e00ff */
[----:B------:R-:W-:Y:S07]  /*6000*/  LEPC R20, `(.L_x_92) ;  /* 0x000000001014794e */ /* 0x000fee0000000000 */
[----:B-1--4-:R-:W-:Y:S05]  /*6010*/  CALL.ABS.NOINC R14 ;  /* 0x000000000e007343 */ /* 0x012fea0003c00000 */
.L_x_92:
[----:B------:R-:W-:Y:S05]  /*6020*/  WARPSYNC.ALL ;  /* 0x0000000000007948 */ /* 0x000fea0003800000 */
[C---:B------:R-:W-:Y:S01]  /*6030*/  R2UR UR4, R121.reuse ;  /* 0x00000000790472ca */ /* 0x040fe200000e0000 */
[----:B------:R-:W-:Y:S05]  /*6040*/  VIADD R0, R121, 0x40 ;  /* 0x0000004079007836 */ /* 0x000fea0000000000 */
[----:B------:R-:W-:Y:S04]  /*6050*/  SHF.R.U32.HI R0, RZ, 0x15, R0 ;  /* 0x00000015ff007819 */ /* 0x000fe80000011600 */
[----:B------:R-:W-:Y:S03]  /*6060*/  LOP3.LUT P0, RZ, R0, 0x3, R237, 0x48, !PT ;  /* 0x0000000300ff7812 */ /* 0x000fe600078048ed */
[----:B------:R-:W2:Y:S01]  /*6070*/  LDTM.16dp32bit_t0_t15.x16 R88, tmem[UR4+0x20] ;  /* 0x00002004005879ee */ /* 0x000ea20008a00000 */
[----:B------:R-:W1:Y:S09]  /*6080*/  LDTM.16dp32bit_t16_t31.x16 R88, tmem[UR4+0x30] ;  /* 0x00003004005879ee */ /* 0x000e720008a20000 */
[----:B-1----:R-:W-:Y:S05]  /*6090*/  @!P0 BRA `(.L_x_93) ;  /* 0x0000000000408947 */ /* 0x002fea0003800000 */
[----:B------:R-:W1:Y:S01]  /*60a0*/  LDCU.64 UR8, c[0x4][0x70] ;  /* 0x01000e00ff0877ac */ /* 0x000e620008000a00 */
[----:B------:R-:W-:Y:S01]  /*60b0*/  MOV R15, 0x0 ;  /* 0x00000000000f7802 */ /* 0x000fe20000000f00 */
[----:B------:R-:W-:Y:S02]  /*60c0*/  HFMA2 R12, -RZ, RZ, 0, 5.9604644775390625e-08 ;  /* 0x00000001ff0c7431 */ /* 0x000fe400000001ff */
[----:B------:R-:W-:Y:S02]  /*60d0*/  IMAD.MOV.U32 R8, RZ, RZ, 0x192 ;  /* 0x00000192ff087424 */ /* 0x000fe400078e00ff */
[----:B------:R-:W-:Y:S01]  /*60e0*/  IMAD.MOV.U32 R13, RZ, RZ, RZ ;  /* 0x000000ffff0d7224 */ /* 0x000fe200078e00ff */
[----:B------:R-:W5:Y:S01]  /*60f0*/  LDCU.64 UR6, c[0x4][0x78] ;  /* 0x01000f00ff0677ac */ /* 0x000f620008000a00 */
[----:B------:R-:W2:Y:S01]  /*6100*/  LDC.64 R14, c[0x4][R15] ;  /* 0x010000000f0e7b82 */ /* 0x000ea20000000a00 */
[----:B------:R-:W3:Y:S01]  /*6110*/  LDCU.64 UR4, c[0x4][0x10] ;  /* 0x01000200ff0477ac */ /* 0x000ee20008000a00 */
[----:B-1----:R-:W-:Y:S01]  /*6120*/  MOV R5, UR9 ;  /* 0x0000000900057c02 */ /* 0x002fe20008000f00 */
[----:B------:R-:W-:Y:S01]  /*6130*/  IMAD.U32 R4, RZ, RZ, UR8 ;  /* 0x00000008ff047e24 */ /* 0x000fe2000f8e00ff */
[----:B-----5:R-:W-:Y:S01]  /*6140*/  MOV R7, UR7 ;  /* 0x0000000700077c02 */ /* 0x020fe20008000f00 */
[----:B------:R-:W-:Y:S01]  /*6150*/  IMAD.U32 R6, RZ, RZ, UR6 ;  /* 0x00000006ff067e24 */ /* 0x000fe2000f8e00ff */
[----:B---3--:R-:W-:Y:S01]  /*6160*/  MOV R11, UR5 ;  /* 0x00000005000b7c02 */ /* 0x008fe20008000f00 */
[----:B------:R-:W-:Y:S02]  /*6170*/  IMAD.U32 R10, RZ, RZ, UR4 ;  /* 0x00000004ff0a7e24 */ /* 0x000fe4000f8e00ff */
[----:B------:R-:W-:Y:S07]  /*6180*/  LEPC R20, `(.L_x_93) ;  /* 0x000000001014794e */ /* 0x000fee0000000000 */
[----:B--2-4-:R-:W-:Y:S05]  /*6190*/  CALL.ABS.NOINC R14 ;  /* 0x000000000e007343 */ /* 0x014fea0003c00000 */
.L_x_93:
[----:B------:R-:W-:Y:S05]  /*61a0*/  WARPSYNC.ALL ;  /* 0x0000000000007948 */ /* 0x000fea0003800000 */
[C---:B------:R-:W-:Y:S01]  /*61b0*/  R2UR UR4, R121.reuse ;  /* 0x00000000790472ca */ /* 0x040fe200000e0000 */
[----:B------:R-:W-:Y:S05]  /*61c0*/  VIADD R0, R121, 0x60 ;  /* 0x0000006079007836 */ /* 0x000fea0000000000 */
[----:B------:R-:W-:Y:S04]  /*61d0*/  SHF.R.U32.HI R0, RZ, 0x15, R0 ;  /* 0x00000015ff007819 */ /* 0x000fe80000011600 */
[----:B------:R-:W-:Y:S03]  /*61e0*/  LOP3.LUT P0, RZ, R0, 0x3, R237, 0x48, !PT ;  /* 0x0000000300ff7812 */ /* 0x000fe600078048ed */
[----:B------:R-:W1:Y:S01]  /*61f0*/  LDTM.16dp32bit_t0_t15.x16 R72, tmem[UR4+0x40] ;  /* 0x00004004004879ee */ /* 0x000e620008a00000 */
        /* <DEDUP_REMOVED lines=18> */
.L_x_94:
        /* <DEDUP_REMOVED lines=24> */
.L_x_95:
        /* <DEDUP_REMOVED lines=24> */
.L_x_96:
        /* <DEDUP_REMOVED lines=24> */
.L_x_97:
[----:B------:R-:W-:Y:S01]  /*67a0*/  LOP3.LUT P0, RZ, R229, 0x60, RZ, 0xc0, !PT ;  /* 0x00000060e5ff7812 */ /* 0x000fe2000780c0ff */
[----:B------:R-:W-:Y:S05]  /*67b0*/  WARPSYNC.ALL ;  /* 0x0000000000007948 */ /* 0x000fea0003800000 */
[----:B------:R-:W-:Y:S01]  /*67c0*/  R2UR UR4, R121 ;  /* 0x00000000790472ca */ /* 0x000fe200000e0000 */
[C---:B--23--:R-:W-:Y:S01]  /*67d0*/  FMUL R0, R120.reuse, R92 ;  /* 0x0000005c78007220 */ /* 0x04cfe20000400000 */
[-C--:B------:R-:W-:Y:S01]  /*67e0*/  F2FP.F16.E4M3.UNPACK_B R214, R16.reuse ;  /* 0x00000010ffd6723e */ /* 0x080fe200020006ff */
[C---:B------:R-:W-:Y:S01]  /*67f0*/  FMUL R3, R120.reuse, R93 ;  /* 0x0000005d78037220 */ /* 0x040fe20000400000 */
[----:B------:R-:W-:Y:S01]  /*6800*/  F2FP.F16.E4M3.UNPACK_B R216, R16.H1 ;  /* 0x00000010ffd8723e */ /* 0x000fe200030006ff */
[C---:B------:R-:W-:Y:S01]  /*6810*/  FMUL R104, R120.reuse, R104 ;  /* 0x0000006878687220 */ /* 0x040fe20000400000 */
[----:B------:R-:W-:Y:S01]  /*6820*/  F2FP.F16.E4M3.UNPACK_B R218, R17 ;  /* 0x00000011ffda723e */ /* 0x000fe200020006ff */
[C---:B------:R-:W-:Y:S01]  /*6830*/  FMUL R105, R120.reuse, R105 ;  /* 0x0000006978697220 */ /* 0x040fe20000400000 */
[----:B------:R-:W-:Y:S01]  /*6840*/  F2FP.F16.E4M3.UNPACK_B R220, R17.H1 ;  /* 0x00000011ffdc723e */ /* 0x000fe200030006ff */
[C---:B------:R-:W-:Y:S01]  /*6850*/  FMUL R23, R120.reuse, R97 ;  /* 0x0000006178177220 */ /* 0x040fe20000400000 */
[----:B------:R-:W-:Y:S01]  /*6860*/  F2FP.F16.E4M3.UNPACK_B R222, R18 ;  /* 0x00000012ffde723e */ /* 0x000fe200020006ff */
[C---:B------:R-:W-:Y:S01]  /*6870*/  FMUL R108, R120.reuse, R108 ;  /* 0x0000006c786c7220 */ /* 0x040fe20000400000 */
[----:B------:R-:W-:Y:S01]  /*6880*/  F2FP.F16.E4M3.UNPACK_B R224, R18.H1 ;  /* 0x00000012ffe0723e */ /* 0x000fe200030006ff */
[C---:B------:R-:W-:Y:S01]  /*6890*/  FMUL R109, R120.reuse, R109 ;  /* 0x0000006d786d7220 */ /* 0x040fe20000400000 */
[-C--:B------:R-:W-:Y:S01]  /*68a0*/  F2FP.F16.E4M3.UNPACK_B R226, R19.reuse ;  /* 0x00000013ffe2723e */ /* 0x080fe200020006ff */
[C---:B------:R-:W-:Y:S01]  /*68b0*/  FMUL R112, R120.reuse, R112 ;  /* 0x0000007078707220 */ /* 0x040fe20000400000 */
[----:B------:R-:W-:Y:S01]  /*68c0*/  F2FP.F16.E4M3.UNPACK_B R228, R19.H1 ;  /* 0x00000013ffe4723e */ /* 0x000fe200030006ff */
[C---:B------:R-:W-:Y:S01]  /*68d0*/  FMUL R113, R120.reuse, R113 ;  /* 0x0000007178717220 */ /* 0x040fe20000400000 */
[-C--:B----4-:R-:W-:Y:S01]  /*68e0*/  F2FP.F16.E4M3.UNPACK_B R155, R136.reuse ;  /* 0x00000088ff9b723e */ /* 0x090fe200020006ff */
[----:B------:R-:W-:Y:S01]  /*68f0*/  LDTM.16dp32bit_t0_t15.x16 R4, tmem[UR4+0xc0] ;  /* 0x0000c004000479ee */ /* 0x000fe20008a00000 */
[----:B------:R-:W1:Y:S01]  /*6900*/  LDTM.16dp32bit_t16_t31.x16 R4, tmem[UR4+0xd0] ;  /* 0x0000d004000479ee */ /* 0x000e620008a20000 */
[----:B------:R-:W-:Y:S01]  /*6910*/  F2FP.F16.E4M3.UNPACK_B R153, R136.H1 ;  /* 0x00000088ff99723e */ /* 0x000fe200030006ff */
[----:B------:R-:W-:Y:S01]  /*6920*/  NOP ;  /* 0x0000000000007918 */ /* 0x000fe20000000000 */
[-C--:B------:R-:W-:Y:S01]  /*6930*/  F2FP.F16.E4M3.UNPACK_B R122, R137.reuse ;  /* 0x00000089ff7a723e */ /* 0x080fe200020006ff */
[----:B------:R-:W-:Y:S01]  /*6940*/  FMUL R116, R120, R116 ;  /* 0x0000007478747220 */ /* 0x000fe20000400000 */
[----:B------:R-:W-:Y:S01]  /*6950*/  R2UR UR5, R22 ;  /* 0x00000000160572ca */ /* 0x000fe200000e0000 */
[--C-:B------:R-:W-:Y:S01]  /*6960*/  HADD2.F32 R213, -RZ, R214.reuse.H0_H0 ;  /* 0x200000d6ffd57230 */ /* 0x100fe20000004100 */
[----:B------:R-:W-:Y:S01]  /*6970*/  F2FP.F16.E4M3.UNPACK_B R147, R137.H1 ;  /* 0x00000089ff93723e */ /* 0x000fe200030006ff */
[----:B------:R-:W-:Y:S01]  /*6980*/  HADD2.F32 R214, -RZ, R214.H1_H1 ;  /* 0x300000d6ffd67230 */ /* 0x000fe20000004100 */
[-C--:B------:R-:W-:Y:S01]  /*6990*/  F2FP.F16.E4M3.UNPACK_B R145, R138.reuse ;  /* 0x0000008aff91723e */ /* 0x080fe200020006ff */
[--C-:B------:R-:W-:Y:S01]  /*69a0*/  HADD2.F32 R215, -RZ, R216.reuse.H0_H0 ;  /* 0x200000d8ffd77230 */ /* 0x100fe20000004100 */
[----:B------:R-:W-:Y:S01]  /*69b0*/  F2FP.F16.E4M3.UNPACK_B R143, R138.H1 ;  /* 0x0000008aff8f723e */ /* 0x000fe200030006ff */
[----:B------:R-:W-:Y:S01]  /*69c0*/  HADD2.F32 R216, -RZ, R216.H1_H1 ;  /* 0x300000d8ffd87230 */ /* 0x000fe20000004100 */
[----:B------:R-:W-:Y:S01]  /*69d0*/  F2FP.F16.E4M3.UNPACK_B R198, R124 ;  /* 0x0000007cffc6723e */ /* 0x000fe200020006ff */
[----:B------:R-:W-:Y:S02]  /*69e0*/  HADD2.F32 R217, -RZ, R218.H0_H0 ;  /* 0x200000daffd97230 */ /* 0x000fe40000004100 */
[C---:B------:R-:W-:Y:S01]  /*69f0*/  FMUL R22, R120.reuse, R96 ;  /* 0x0000006078167220 */ /* 0x040fe20000400000 */
[----:B------:R-:W-:Y:S01]  /*6a00*/  F2FP.F16.E4M3.UNPACK_B R200, R124.H1 ;  /* 0x0000007cffc8723e */ /* 0x000fe200030006ff */
[----:B------:R-:W-:Y:S01]  /*6a10*/  HADD2.F32 R124, -RZ, R147.H1_H1 ;  /* 0x30000093ff7c7230 */ /* 0x000fe20000004100 */
[----:B------:R-:W-:Y:S01]  /*6a20*/  UIADD3 UR4, UPT, UPT, UR5, 0xb0, URZ ;  /* 0x000000b005047890 */ /* 0x000fe2000fffe0ff */
[C---:B------:R-:W-:Y:S01]  /*6a30*/  FMUL R117, R120.reuse, R117 ;  /* 0x0000007578757220 */ /* 0x040fe20000400000 */
[C---:B------:R-:W-:Y:S01]  /*6a40*/  FMUL R88, R120.reuse, R88 ;  /* 0x0000005878587220 */ /* 0x040fe20000400000 */
[----:B------:R-:W-:Y:S01]  /*6a50*/  F2FP.F16.E4M3.UNPACK_B R141, R139 ;  /* 0x0000008bff8d723e */ /* 0x000fe200020006ff */
[--C-:B------:R-:W-:Y:S01]  /*6a60*/  HADD2.F32 R197, -RZ, R198.reuse.H0_H0 ;  /* 0x200000c6ffc57230 */ /* 0x100fe20000004100 */
[----:B------:R-:W-:Y:S01]  /*6a70*/  UPRMT UR4, UR62, 0x654, UR4 ;  /* 0x000006543e047896 */ /* 0x000fe20008000004 */
[C---:B------:R-:W-:Y:S01]  /*6a80*/  FMUL R89, R120.reuse, R89 ;  /* 0x0000005978597220 */ /* 0x040fe20000400000 */
[C---:B------:R-:W-:Y:S01]  /*6a90*/  FMUL R72, R120.reuse, R72 ;  /* 0x0000004878487220 */ /* 0x040fe20000400000 */
[----:B------:R-:W-:Y:S01]  /*6aa0*/  F2FP.F16.E4M3.UNPACK_B R202, R125 ;  /* 0x0000007dffca723e */ /* 0x000fe200020006ff */
[----:B------:R-:W-:Y:S02]  /*6ab0*/  HADD2.F32 R198, -RZ, R198.H1_H1 ;  /* 0x300000c6ffc67230 */ /* 0x000fe40000004100 */
[C---:B------:R-:W-:Y:S01]  /*6ac0*/  FMUL R73, R120.reuse, R73 ;  /* 0x0000004978497220 */ /* 0x040fe20000400000 */
[C---:B------:R-:W-:Y:S01]  /*6ad0*/  FMUL R76, R120.reuse, R76 ;  /* 0x0000004c784c7220 */ /* 0x040fe20000400000 */
[----:B------:R-:W-:Y:S01]  /*6ae0*/  F2FP.F16.E4M3.UNPACK_B R204, R125.H1 ;  /* 0x0000007dffcc723e */ /* 0x000fe200030006ff */
[--C-:B------:R-:W-:Y:S01]  /*6af0*/  HADD2.F32 R125, -RZ, R145.reuse.H0_H0 ;  /* 0x20000091ff7d7230 */ /* 0x100fe20000004100 */
[----:B-1----:R-:W-:Y:S01]  /*6b00*/  SYNCS.ARRIVE.TRANS64.RED.A1T0 RZ, [UR4], RZ ;  /* 0x000000ffffff79a7 */ /* 0x002fe20008100404 */
[C---:B------:R-:W-:Y:S01]  /*6b10*/  FMUL R77, R120.reuse, R77 ;  /* 0x0000004d784d7220 */ /* 0x040fe20000400000 */
[C---:B------:R-:W-:Y:S01]  /*6b20*/  FMUL R80, R120.reuse, R80 ;  /* 0x0000005078507220 */ /* 0x040fe20000400000 */
[----:B------:R-:W-:Y:S01]  /*6b30*/  F2FP.F16.E4M3.UNPACK_B R206, R126 ;  /* 0x0000007effce723e */ /* 0x000fe200020006ff */
[--C-:B------:R-:W-:Y:S02]  /*6b40*/  HADD2.F32 R199, -RZ, R200.reuse.H0_H0 ;  /* 0x200000c8ffc77230 */ /* 0x100fe40000004100 */
[C---:B------:R-:W-:Y:S01]  /*6b50*/  FMUL R81, R120.reuse, R81 ;  /* 0x0000005178517220 */ /* 0x040fe20000400000 */
[C---:B------:R-:W-:Y:S01]  /*6b60*/  FMUL R84, R120.reuse, R84 ;  /* 0x0000005478547220 */ /* 0x040fe20000400000 */
[----:B------:R-:W-:Y:S01]  /*6b70*/  F2FP.F16.E4M3.UNPACK_B R208, R126.H1 ;  /* 0x0000007effd0723e */ /* 0x000fe200030006ff */
[----:B------:R-:W-:Y:S02]  /*6b80*/  HADD2.F32 R126, -RZ, R145.H1_H1 ;  /* 0x30000091ff7e7230 */ /* 0x000fe40000004100 */
[C---:B------:R-:W-:Y:S01]  /*6b90*/  FMUL R85, R120.reuse, R85 ;  /* 0x0000005578557220 */ /* 0x040fe20000400000 */
[C---:B------:R-:W-:Y:S01]  /*6ba0*/  FMUL R56, R120.reuse, R56 ;  /* 0x0000003878387220 */ /* 0x040fe20000400000 */
[----:B------:R-:W-:Y:S01]  /*6bb0*/  F2FP.F16.E4M3.UNPACK_B R139, R139.H1 ;  /* 0x0000008bff8b723e */ /* 0x000fe200030006ff */
[----:B------:R-:W-:Y:S02]  /*6bc0*/  HADD2.F32 R200, -RZ, R200.H1_H1 ;  /* 0x300000c8ffc87230 */ /* 0x000fe40000004100 */
[C---:B------:R-:W-:Y:S01]  /*6bd0*/  FMUL R57, R120.reuse, R57 ;  /* 0x0000003978397220 */ /* 0x040fe20000400000 */
[C---:B------:R-:W-:Y:S01]  /*6be0*/  FMUL R60, R120.reuse, R60 ;  /* 0x0000003c783c7220 */ /* 0x040fe20000400000 */
[----:B------:R-:W-:Y:S01]  /*6bf0*/  F2FP.F16.E4M3.UNPACK_B R210, R127 ;  /* 0x0000007fffd2723e */ /* 0x000fe200020006ff */
[--C-:B------:R-:W-:Y:S02]  /*6c00*/  HADD2.F32 R201, -RZ, R202.reuse.H0_H0 ;  /* 0x200000caffc97230 */ /* 0x100fe40000004100 */
[C---:B------:R-:W-:Y:S01]  /*6c10*/  FMUL R61, R120.reuse, R61 ;  /* 0x0000003d783d7220 */ /* 0x040fe20000400000 */
[C---:B------:R-:W-:Y:S01]  /*6c20*/  FMUL R64, R120.reuse, R64 ;  /* 0x0000004078407220 */ /* 0x040fe20000400000 */
[----:B------:R-:W-:Y:S01]  /*6c30*/  F2FP.F16.E4M3.UNPACK_B R212, R127.H1 ;  /* 0x0000007fffd4723e */ /* 0x000fe200030006ff */
[--C-:B------:R-:W-:Y:S02]  /*6c40*/  HADD2.F32 R127, -RZ, R143.reuse.H0_H0 ;  /* 0x2000008fff7f7230 */ /* 0x100fe40000004100 */
[C---:B------:R-:W-:Y:S01]  /*6c50*/  FMUL R65, R120.reuse, R65 ;  /* 0x0000004178417220 */ /* 0x040fe20000400000 */
[C---:B------:R-:W-:Y:S01]  /*6c60*/  FMUL R68, R120.reuse, R68 ;  /* 0x0000004478447220 */ /* 0x040fe20000400000 */
[----:B------:R-:W-:Y:S01]  /*6c70*/  F2FP.F16.E4M3.UNPACK_B R182, R128 ;  /* 0x00000080ffb6723e */ /* 0x000fe200020006ff */
[----:B------:R-:W-:Y:S02]  /*6c80*/  HADD2.F32 R202, -RZ, R202.H1_H1 ;  /* 0x300000caffca7230 */ /* 0x000fe40000004100 */
[C---:B------:R-:W-:Y:S01]  /*6c90*/  FMUL R69, R120.reuse, R69 ;  /* 0x0000004578457220 */ /* 0x040fe20000400000 */
[C---:B------:R-:W-:Y:S01]  /*6ca0*/  FMUL R40, R120.reuse, R40 ;  /* 0x0000002878287220 */ /* 0x040fe20000400000 */
[----:B------:R-:W-:Y:S01]  /*6cb0*/  F2FP.F16.E4M3.UNPACK_B R184, R128.H1 ;  /* 0x00000080ffb8723e */ /* 0x000fe200030006ff */
[----:B------:R-:W-:Y:S02]  /*6cc0*/  HADD2.F32 R128, -RZ, R143.H1_H1 ;  /* 0x3000008fff807230 */ /* 0x000fe40000004100 */
[C---:B------:R-:W-:Y:S01]  /*6cd0*/  FMUL R41, R120.reuse, R41 ;  /* 0x0000002978297220 */ /* 0x040fe20000400000 */
[--C-:B------:R-:W-:Y:S02]  /*6ce0*/  HADD2.F32 R181, -RZ, R182.reuse.H0_H0 ;  /* 0x200000b6ffb57230 */ /* 0x100fe40000004100 */
[C---:B------:R-:W-:Y:S01]  /*6cf0*/  FMUL R44, R120.reuse, R44 ;  /* 0x0000002c782c7220 */ /* 0x040fe20000400000 */
[----:B------:R-:W-:Y:S01]  /*6d00*/  F2FP.F16.E4M3.UNPACK_B R137, R148 ;  /* 0x00000094ff89723e */ /* 0x000fe200020006ff */
[----:B------:R-:W-:Y:S02]  /*6d10*/  HADD2.F32 R182, -RZ, R182.H1_H1 ;  /* 0x300000b6ffb67230 */ /* 0x000fe40000004100 */
[C---:B------:R-:W-:Y:S01]  /*6d20*/  FMUL R45, R120.reuse, R45 ;  /* 0x0000002d782d7220 */ /* 0x040fe20000400000 */
[C---:B------:R-:W-:Y:S01]  /*6d30*/  FMUL R48, R120.reuse, R48 ;  /* 0x0000003078307220 */ /* 0x040fe20000400000 */
[----:B------:R-:W-:Y:S01]  /*6d40*/  F2FP.F16.E4M3.UNPACK_B R186, R129 ;  /* 0x00000081ffba723e */ /* 0x000fe200020006ff */
[C---:B------:R-:W-:Y:S01]  /*6d50*/  FMUL R49, R120.reuse, R49 ;  /* 0x0000003178317220 */ /* 0x040fe20000400000 */
[C---:B------:R-:W-:Y:S01]  /*6d60*/  FMUL R52, R120.reuse, R52 ;  /* 0x0000003478347220 */ /* 0x040fe20000400000 */
[----:B------:R-:W-:Y:S01]  /*6d70*/  F2FP.F16.E4M3.UNPACK_B R188, R129.H1 ;  /* 0x00000081ffbc723e */ /* 0x000fe200030006ff */
[--C-:B------:R-:W-:Y:S02]  /*6d80*/  HADD2.F32 R129, -RZ, R141.reuse.H0_H0 ;  /* 0x2000008dff817230 */ /* 0x100fe40000004100 */
[C---:B------:R-:W-:Y:S01]  /*6d90*/  FMUL R53, R120.reuse, R53 ;  /* 0x0000003578357220 */ /* 0x040fe20000400000 */
[--C-:B------:R-:W-:Y:S02]  /*6da0*/  HADD2.F32 R185, -RZ, R186.reuse.H0_H0 ;  /* 0x200000baffb97230 */ /* 0x100fe40000004100 */
        /* <DEDUP_REMOVED lines=18> */
[----:B------:R-:W-:Y:S02]  /*6ed0*/  HADD2.F32 R209, -RZ, R210.H0_H0 ;  /* 0x200000d2ffd17230 */ /* 0x000fe40000004100 */
[C---:B------:R-:W-:Y:S01]  /*6ee0*/  FMUL R4, R120.reuse, R4 ;  /* 0x0000000478047220 */ /* 0x040fe20000400000 */
[----:B------:R-:W-:Y:S01]  /*6ef0*/  F2FP.F16.E4M3.UNPACK_B R196, R131.H1 ;  /* 0x00000083ffc4723e */ /* 0x000fe200030006ff */
[--C-:B------:R-:W-:Y:S02]  /*6f00*/  HADD2.F32 R193, -RZ, R194.reuse.H0_H0 ;  /* 0x200000c2ffc17230 */ /* 0x100fe40000004100 */
[C---:B------:R-:W-:Y:S01]  /*6f10*/  FMUL R5, R120.reuse, R5 ;  /* 0x0000000578057220 */ /* 0x040fe20000400000 */
[----:B------:R-:W-:Y:S02]  /*6f20*/  HADD2.F32 R194, -RZ, R194.H1_H1 ;  /* 0x300000c2ffc27230 */ /* 0x000fe40000004100 */
[C---:B------:R-:W-:Y:S01]  /*6f30*/  FMUL R7, R120.reuse, R7 ;  /* 0x0000000778077220 */ /* 0x040fe20000400000 */
[----:B------:R-:W-:Y:S01]  /*6f40*/  F2FP.F16.E4M3.UNPACK_B R166, R132 ;  /* 0x00000084ffa6723e */ /* 0x000fe200020006ff */
[----:B------:R-:W-:Y:S02]  /*6f50*/  HADD2.F32 R210, -RZ, R210.H1_H1 ;  /* 0x300000d2ffd27230 */ /* 0x000fe40000004100 */
[C---:B------:R-:W-:Y:S01]  /*6f60*/  FMUL R8, R120.reuse, R8 ;  /* 0x0000000878087220 */ /* 0x040fe20000400000 */
[----:B------:R-:W-:Y:S02]  /*6f70*/  HADD2.F32 R218, -RZ, R218.H1_H1 ;  /* 0x300000daffda7230 */ /* 0x000fe40000004100 */
[C---:B------:R-:W-:Y:S01]  /*6f80*/  FMUL R9, R120.reuse, R9 ;  /* 0x0000000978097220 */ /* 0x040fe20000400000 */
[----:B------:R-:W-:Y:S01]  /*6f90*/  F2FP.F16.E4M3.UNPACK_B R168, R132.H1 ;  /* 0x00000084ffa8723e */ /* 0x000fe200030006ff */
[--C-:B------:R-:W-:Y:S02]  /*6fa0*/  HADD2.F32 R165, -RZ, R166.reuse.H0_H0 ;  /* 0x200000a6ffa57230 */ /* 0x100fe40000004100 */
[C---:B------:R-:W-:Y:S01]  /*6fb0*/  FMUL R12, R120.reuse, R12 ;  /* 0x0000000c780c7220 */ /* 0x040fe20000400000 */
[----:B------:R-:W-:Y:S02]  /*6fc0*/  HADD2.F32 R166, -RZ, R166.H1_H1 ;  /* 0x300000a6ffa67230 */ /* 0x000fe40000004100 */
[C---:B------:R-:W-:Y:S01]  /*6fd0*/  FMUL R13, R120.reuse, R13 ;  /* 0x0000000d780d7220 */ /* 0x040fe20000400000 */
[----:B------:R-:W-:Y:S01]  /*6fe0*/  F2FP.F16.E4M3.UNPACK_B R138, R149 ;  /* 0x00000095ff8a723e */ /* 0x000fe200020006ff */
[--C-:B------:R-:W-:Y:S01]  /*6ff0*/  HADD2.F32 R221, -RZ, R222.reuse.H0_H0 ;  /* 0x200000deffdd7230 */ /* 0x100fe20000004100 */
[----:B------:R-:W-:Y:S01]  /*7000*/  SHF.L.U32 R239, R229, 0x5, RZ ;  /* 0x00000005e5ef7819 */ /* 0x000fe200000006ff */
[----:B------:R-:W-:Y:S02]  /*7010*/  HADD2.F32 R222, -RZ, R222.H1_H1 ;  /* 0x300000deffde7230 */ /* 0x000fe40000004100 */
[C---:B------:R-:W-:Y:S01]  /*7020*/  FMUL R16, R120.reuse, R16 ;  /* 0x0000001078107220 */ /* 0x040fe20000400000 */
[--C-:B------:R-:W-:Y:S02]  /*7030*/  HADD2.F32 R225, -RZ, R226.reuse.H0_H0 ;  /* 0x200000e2ffe17230 */ /* 0x100fe40000004100 */
[C---:B------:R-:W-:Y:S01]  /*7040*/  FMUL R17, R120.reuse, R17 ;  /* 0x0000001178117220 */ /* 0x040fe20000400000 */
[----:B------:R-:W-:Y:S02]  /*7050*/  HADD2.F32 R226, -RZ, R226.H1_H1 ;  /* 0x300000e2ffe27230 */ /* 0x000fe40000004100 */
[C---:B------:R-:W-:Y:S01]  /*7060*/  FMUL R20, R120.reuse, R94 ;  /* 0x0000005e78147220 */ /* 0x040fe20000400000 */
[C---:B------:R-:W-:Y:S01]  /*7070*/  FMUL R94, R120.reuse, R100 ;  /* 0x00000064785e7220 */ /* 0x040fe20000400000 */
[----:B------:R-:W-:Y:S01]  /*7080*/  F2FP.F16.E4M3.UNPACK_B R170, R133 ;  /* 0x00000085ffaa723e */ /* 0x000fe200020006ff */
[--C-:B------:R-:W-:Y:S02]  /*7090*/  HADD2.F32 R100, -RZ, R155.reuse.H1_H1 ;  /* 0x3000009bff647230 */ /* 0x100fe40000004100 */
[C---:B------:R-:W-:Y:S01]  /*70a0*/  FMUL R92, R120.reuse, R98 ;  /* 0x00000062785c7220 */ /* 0x040fe20000400000 */
[----:B------:R-:W-:Y:S02]  /*70b0*/  HADD2.F32 R98, -RZ, R155.H0_H0 ;  /* 0x2000009bff627230 */ /* 0x000fe40000004100 */
[C---:B------:R-:W-:Y:S01]  /*70c0*/  FMUL R93, R120.reuse, R99 ;  /* 0x00000063785d7220 */ /* 0x040fe20000400000 */
[----:B------:R-:W-:Y:S01]  /*70d0*/  F2FP.F16.E4M3.UNPACK_B R172, R133.H1 ;  /* 0x00000085ffac723e */ /* 0x000fe200030006ff */
[----:B------:R-:W-:Y:S02]  /*70e0*/  HADD2.F32 R133, -RZ, R137.H0_H0 ;  /* 0x20000089ff857230 */ /* 0x000fe40000004100 */
[C---:B------:R-:W-:Y:S01]  /*70f0*/  FMUL R21, R120.reuse, R95 ;  /* 0x0000005f78157220 */ /* 0x040fe20000400000 */
[C---:B------:R-:W-:Y:S01]  /*7100*/  FFMA R104, R123.reuse, R98, R104 ;  /* 0x000000627b687223 */ /* 0x040fe20000000068 */
[----:B------:R-:W-:Y:S01]  /*7110*/  F2FP.F16.E4M3.UNPACK_B R174, R134 ;  /* 0x00000086ffae723e */ /* 0x000fe200020006ff */
[----:B------:R-:W-:Y:S01]  /*7120*/  FFMA R105, R123, R100, R105 ;  /* 0x000000647b697223 */ /* 0x000fe20000000069 */
[----:B------:R-:W-:Y:S01]  /*7130*/  SHF.L.U32 R98, R229, 0x2, RZ ;  /* 0x00000002e5627819 */ /* 0x000fe200000006ff */
[C---:B------:R-:W-:Y:S01]  /*7140*/  FMUL R95, R120.reuse, R101 ;  /* 0x00000065785f7220 */ /* 0x040fe20000400000 */
[--C-:B------:R-:W-:Y:S02]  /*7150*/  HADD2.F32 R101, -RZ, R122.reuse.H0_H0 ;  /* 0x2000007aff657230 */ /* 0x100fe40000004100 */
[C---:B------:R-:W-:Y:S01]  /*7160*/  FMUL R96, R120.reuse, R102 ;  /* 0x0000006678607220 */ /* 0x040fe20000400000 */
[--C-:B------:R-:W-:Y:S02]  /*7170*/  HADD2.F32 R99, -RZ, R153.reuse.H0_H0 ;  /* 0x20000099ff637230 */ /* 0x100fe40000004100 */
[C---:B------:R-:W-:Y:S01]  /*7180*/  FMUL R106, R120.reuse, R106 ;  /* 0x0000006a786a7220 */ /* 0x040fe20000400000 */
[----:B------:R-:W-:Y:S01]  /*7190*/  F2FP.F16.E4M3.UNPACK_B R176, R134.H1 ;  /* 0x00000086ffb0723e */ /* 0x000fe200030006ff */
[----:B------:R-:W-:Y:S02]  /*71a0*/  HADD2.F32 R102, -RZ, R153.H1_H1 ;  /* 0x30000099ff667230 */ /* 0x000fe40000004100 */
[C---:B------:R-:W-:Y:S01]  /*71b0*/  FMUL R107, R120.reuse, R107 ;  /* 0x0000006b786b7220 */ /* 0x040fe20000400000 */
[----:B------:R-:W-:Y:S02]  /*71c0*/  HADD2.F32 R122, -RZ, R122.H1_H1 ;  /* 0x3000007aff7a7230 */ /* 0x000fe40000004100 */
[C---:B------:R-:W-:Y:S01]  /*71d0*/  FFMA R106, R123.reuse, R99, R106 ;  /* 0x000000637b6a7223 */ /* 0x040fe2000000006a */
[----:B------:R-:W-:Y:S01]  /*71e0*/  F2FP.F16.E4M3.UNPACK_B R140, R149.H1 ;  /* 0x00000095ff8c723e */ /* 0x000fe200030006ff */
[C---:B------:R-:W-:Y:S01]  /*71f0*/  FFMA R107, R123.reuse, R102, R107 ;  /* 0x000000667b6b7223 */ /* 0x040fe2000000006b */
[C---:B------:R-:W-:Y:S01]  /*7200*/  FFMA R108, R123.reuse, R101, R108 ;  /* 0x000000657b6c7223 */ /* 0x040fe2000000006c */
[----:B------:R-:W-:Y:S01]  /*7210*/  F2FP.F16.E4M3.UNPACK_B R178, R135 ;  /* 0x00000087ffb2723e */ /* 0x000fe200020006ff */
[----:B------:R-:W-:Y:S01]  /*7220*/  FFMA R109, R123, R122, R109 ;  /* 0x0000007a7b6d7223 */ /* 0x000fe2000000006d */
[----:B------:R-:W-:Y:S01]  /*7230*/  HADD2.F32 R134, -RZ, R137.H1_H1 ;  /* 0x30000089ff867230 */ /* 0x000fe20000004100 */
[----:B------:R-:W-:Y:S01]  /*7240*/  F2FP.SATFINITE.E4M3.F32.PACK_AB_MERGE_C R106, R107, R106, RZ ;  /* 0x0000006a6b6a723e */ /* 0x000fe200048070ff */
[--C-:B------:R-:W-:Y:S02]  /*7250*/  HADD2.F32 R137, -RZ, R138.reuse.H0_H0 ;  /* 0x2000008aff897230 */ /* 0x100fe40000004100 */
[C---:B------:R-:W-:Y:S01]  /*7260*/  FMUL R97, R120.reuse, R103 ;  /* 0x0000006778617220 */ /* 0x040fe20000400000 */
[----:B------:R-:W-:Y:S01]  /*7270*/  HADD2.F32 R103, -RZ, R147.H0_H0 ;  /* 0x20000093ff677230 */ /* 0x000fe20000004100 */
[----:B------:R-:W-:Y:S01]  /*7280*/  F2FP.SATFINITE.E4M3.F32.PACK_AB_MERGE_C R104, R105, R104, R106 ;  /* 0x000000686968723e */ /* 0x000fe2000480706a */
[----:B------:R-:W-:Y:S02]  /*7290*/  HADD2.F32 R138, -RZ, R138.H1_H1 ;  /* 0x3000008aff8a7230 */ /* 0x000fe40000004100 */
[C---:B------:R-:W-:Y:S01]  /*72a0*/  FMUL R110, R120.reuse, R110 ;  /* 0x0000006e786e7220 */ /* 0x040fe20000400000 */
[--C-:B------:R-:W-:Y:S02]  /*72b0*/  HADD2.F32 R169, -RZ, R170.reuse.H0_H0 ;  /* 0x200000aaffa97230 */ /* 0x100fe40000004100 */
[C---:B------:R-:W-:Y:S01]  /*72c0*/  FMUL R111, R120.reuse, R111 ;  /* 0x0000006f786f7220 */ /* 0x040fe20000400000 */
[----:B------:R-:W-:Y:S02]  /*72d0*/  HADD2.F32 R170, -RZ, R170.H1_H1 ;  /* 0x300000aaffaa7230 */ /* 0x000fe40000004100 */
[C---:B------:R-:W-:Y:S01]  /*72e0*/  FFMA R110, R123.reuse, R103, R110 ;  /* 0x000000677b6e7223 */ /* 0x040fe2000000006e */
[--C-:B------:R-:W-:Y:S02]  /*72f0*/  HADD2.F32 R173, -RZ, R174.reuse.H0_H0 ;  /* 0x200000aeffad7230 */ /* 0x100fe40000004100 */
[C---:B------:R-:W-:Y:S01]  /*7300*/  FFMA R111, R123.reuse, R124, R111 ;  /* 0x0000007c7b6f7223 */ /* 0x040fe2000000006f */
[----:B------:R-:W-:Y:S01]  /*7310*/  F2FP.F16.E4M3.UNPACK_B R180, R135.H1 ;  /* 0x00000087ffb4723e */ /* 0x000fe200030006ff */
[C---:B------:R-:W-:Y:S01]  /*7320*/  FFMA R112, R123.reuse, R125, R112 ;  /* 0x0000007d7b707223 */ /* 0x040fe20000000070 */
[----:B------:R-:W-:Y:S01]  /*7330*/  FFMA R113, R123, R126, R113 ;  /* 0x0000007e7b717223 */ /* 0x000fe20000000071 */
[----:B------:R-:W-:Y:S01]  /*7340*/  F2FP.F16.E4M3.UNPACK_B R142, R150 ;  /* 0x00000096ff8e723e */ /* 0x000fe200020006ff */
[----:B------:R-:W-:Y:S01]  /*7350*/  HADD2.F32 R174, -RZ, R174.H1_H1 ;  /* 0x300000aeffae7230 */ /* 0x000fe20000004100 */
[----:B------:R-:W-:Y:S01]  /*7360*/  F2FP.SATFINITE.E4M3.F32.PACK_AB_MERGE_C R110, R111, R110, RZ ;  /* 0x0000006e6f6e723e */ /* 0x000fe200048070ff */
[----:B------:R-:W-:Y:S02]  /*7370*/  HADD2.F32 R177, -RZ, R178.H0_H0 ;  /* 0x200000b2ffb17230 */ /* 0x000fe40000004100 */
[C---:B------:R-:W-:Y:S01]  /*7380*/  FMUL R114, R120.reuse, R114 ;  /* 0x0000007278727220 */ /* 0x040fe20000400000 */
[--C-:B------:R-:W-:Y:S01]  /*7390*/  HADD2.F32 R141, -RZ, R142.reuse.H0_H0 ;  /* 0x2000008eff8d7230 */ /* 0x100fe20000004100 */
[----:B------:R-:W-:Y:S01]  /*73a0*/  F2FP.SATFINITE.E4M3.F32.PACK_AB_MERGE_C R105, R109, R108, R110 ;  /* 0x0000006c6d69723e */ /* 0x000fe2000480706e */
[----:B------:R-:W-:Y:S02]  /*73b0*/  HADD2.F32 R142, -RZ, R142.H1_H1 ;  /* 0x3000008eff8e7230 */ /* 0x000fe40000004100 */
[C---:B------:R-:W-:Y:S01]  /*73c0*/  FFMA R114, R123.reuse, R127, R114 ;  /* 0x0000007f7b727223 */ /* 0x040fe20000000072 */
[----:B------:R-:W-:Y:S02]  /*73d0*/  HADD2.F32 R178, -RZ, R178.H1_H1 ;  /* 0x300000b2ffb27230 */ /* 0x000fe40000004100 */
[C---:B------:R-:W-:Y:S01]  /*73e0*/  FMUL R115, R120.reuse, R115 ;  /* 0x0000007378737220 */ /* 0x040fe20000400000 */
[--C-:B------:R-:W-:Y:S02]  /*73f0*/  HADD2.F32 R131, -RZ, R139.reuse.H0_H0 ;  /* 0x2000008bff837230 */ /* 0x100fe40000004100 */
[C---:B------:R-:W-:Y:S01]  /*7400*/  FMUL R118, R120.reuse, R118 ;  /* 0x0000007678767220 */ /* 0x040fe20000400000 */
[----:B------:R-:W-:Y:S02]  /*7410*/  HADD2.F32 R132, -RZ, R139.H1_H1 ;  /* 0x3000008bff847230 */ /* 0x000fe40000004100 */
[C---:B------:R-:W-:Y:S01]  /*7420*/  FFMA R115, R123.reuse, R128, R115 ;  /* 0x000000807b737223 */ /* 0x040fe20000000073 */
[C---:B------:R-:W-:Y:S01]  /*7430*/  FFMA R116, R123.reuse, R129, R116 ;  /* 0x000000817b747223 */ /* 0x040fe20000000074 */
[----:B------:R-:W-:Y:S01]  /*7440*/  F2FP.F16.E4M3.UNPACK_B R144, R150.H1 ;  /* 0x00000096ff90723e */ /* 0x000fe200030006ff */
[C---:B------:R-:W-:Y:S01]  /*7450*/  FFMA R117, R123.reuse, R130, R117 ;  /* 0x000000827b757223 */ /* 0x040fe20000000075 */
[----:B------:R-:W-:Y:S01]  /*7460*/  FFMA R118, R123, R131, R118 ;  /* 0x000000837b767223 */ /* 0x000fe20000000076 */
[----:B------:R-:W-:Y:S01]  /*7470*/  F2FP.F16.E4M3.UNPACK_B R146, R151 ;  /* 0x00000097ff92723e */ /* 0x000fe200020006ff */
[C---:B------:R-:W-:Y:S01]  /*7480*/  FMUL R119, R120.reuse, R119 ;  /* 0x0000007778777220 */ /* 0x040fe20000400000 */
[--C-:B------:R-:W-:Y:S01]  /*7490*/  HADD2.F32 R135, -RZ, R136.reuse.H0_H0 ;  /* 0x20000088ff877230 */ /* 0x100fe20000004100 */
[----:B------:R-:W-:Y:S01]  /*74a0*/  F2FP.SATFINITE.E4M3.F32.PACK_AB_MERGE_C R114, R115, R114, RZ ;  /* 0x000000727372723e */ /* 0x000fe200048070ff */
[C---:B------:R-:W-:Y:S01]  /*74b0*/  FMUL R90, R120.reuse, R90 ;  /* 0x0000005a785a7220 */ /* 0x040fe20000400000 */
[----:B------:R-:W-:Y:S02]  /*74c0*/  HADD2.F32 R136, -RZ, R136.H1_H1 ;  /* 0x30000088ff887230 */ /* 0x000fe40000004100 */
[----:B------:R-:W-:Y:S01]  /*74d0*/  FFMA R119, R123, R132, R119 ;  /* 0x000000847b777223 */ /* 0x000fe20000000077 */
[----:B------:R-:W-:Y:S01]  /*74e0*/  F2FP.SATFINITE.E4M3.F32.PACK_AB_MERGE_C R106, R113, R112, R114 ;  /* 0x00000070716a723e */ /* 0x000fe20004807072 */
[C---:B------:R-:W-:Y:S01]  /*74f0*/  FFMA R88, R123.reuse, R133, R88 ;  /* 0x000000857b587223 */ /* 0x040fe20000000058 */
[C---:B------:R-:W-:Y:S01]  /*7500*/  FFMA R89, R123.reuse, R134, R89 ;  /* 0x000000867b597223 */ /* 0x040fe20000000059 */
[----:B------:R-:W-:Y:S01]  /*7510*/  FFMA R90, R123, R135, R90 ;  /* 0x000000877b5a7223 */ /* 0x000fe2000000005a */
[----:B------:R-:W-:Y:S01]  /*7520*/  F2FP.F16.E4M3.UNPACK_B R148, R151.H1 ;  /* 0x00000097ff94723e */ /* 0x000fe200030006ff */
[--C-:B------:R-:W-:Y:S01]  /*7530*/  HADD2.F32 R145, -RZ, R146.reuse.H0_H0 ;  /* 0x20000092ff917230 */ /* 0x100fe20000004100 */
[----:B------:R-:W-:Y:S01]  /*7540*/  F2FP.SATFINITE.E4M3.F32.PACK_AB_MERGE_C R107, R119, R118, RZ ;  /* 0x00000076776b723e */ /* 0x000fe200048070ff */
[----:B------:R-:W-:Y:S02]  /*7550*/  HADD2.F32 R146, -RZ, R146.H1_H1 ;  /* 0x30000092ff927230 */ /* 0x000fe40000004100 */
[C---:B------:R-:W-:Y:S01]  /*7560*/  FMUL R91, R120.reuse, R91 ;  /* 0x0000005b785b7220 */ /* 0x040fe20000400000 */
[--C-:B------:R-:W-:Y:S01]  /*7570*/  HADD2.F32 R139, -RZ, R140.reuse.H0_H0 ;  /* 0x2000008cff8b7230 */ /* 0x100fe20000004100 */
[----:B------:R-:W-:Y:S01]  /*7580*/  F2FP.SATFINITE.E4M3.F32.PACK_AB_MERGE_C R107, R117, R116, R107 ;  /* 0x00000074756b723e */ /* 0x000fe2000480706b */
[----:B------:R-:W-:Y:S02]  /*7590*/  HADD2.F32 R140, -RZ, R140.H1_H1 ;  /* 0x3000008cff8c7230 */ /* 0x000fe40000004100 */
[C---:B------:R-:W-:Y:S01]  /*75a0*/  FFMA R91, R123.reuse, R136, R91 ;  /* 0x000000887b5b7223 */ /* 0x040fe2000000005b */
[C---:B------:R-:W-:Y:S01]  /*75b0*/  FFMA R0, R123.reuse, R137, R0 ;  /* 0x000000897b007223 */ /* 0x040fe20000000000 */
[C---:B------:R-:W-:Y:S01]  /*75c0*/  FFMA R3, R123.reuse, R138, R3 ;  /* 0x0000008a7b037223 */ /* 0x040fe20000000003 */
[--C-:B------:R-:W-:Y:S02]  /*75d0*/  HADD2.F32 R143, -RZ, R144.reuse.H0_H0 ;  /* 0x20000090ff8f7230 */ /* 0x100fe40000004100 */
[----:B------:R-:W-:Y:S01]  /*75e0*/  FFMA R20, R123, R139, R20 ;  /* 0x0000008b7b147223 */ /* 0x000fe20000000014 */
[----:B------:R-:W-:Y:S01]  /*75f0*/  F2FP.F16.E4M3.UNPACK_B R150, R160 ;  /* 0x000000a0ff96723e */ /* 0x000fe200020006ff */
[----:B------:R-:W-:Y:S01]  /*7600*/  HADD2.F32 R144, -RZ, R144.H1_H1 ;  /* 0x30000090ff907230 */ /* 0x000fe20000004100 */
[----:B------:R-:W-:Y:S01]  /*7610*/  F2FP.SATFINITE.E4M3.F32.PACK_AB_MERGE_C R90, R91, R90, RZ ;  /* 0x0000005a5b5a723e */ /* 0x000fe200048070ff */
[C---:B------:R-:W-:Y:S01]  /*7620*/  FFMA R21, R123.reuse, R140, R21 ;  /* 0x0000008c7b157223 */ /* 0x040fe20000000015 */
[C---:B------:R-:W-:Y:S01]  /*7630*/  FFMA R22, R123.reuse, R141, R22 ;  /* 0x0000008d7b167223 */ /* 0x040fe20000000016 */
[----:B------:R-:W-:Y:S01]  /*7640*/  F2FP.F16.E4M3.UNPACK_B R152, R160.H1 ;  /* 0x000000a0ff98723e */ /* 0x000fe200030006ff */
[----:B------:R-:W-:Y:S01]  /*7650*/  FFMA R23, R123, R142, R23 ;  /* 0x0000008e7b177223 */ /* 0x000fe20000000017 */
[--C-:B------:R-:W-:Y:S01]  /*7660*/  HADD2.F32 R147, -RZ, R148.reuse.H0_H0 ;  /* 0x20000094ff937230 */ /* 0x100fe20000004100 */
[----:B------:R-:W-:Y:S01]  /*7670*/  F2FP.SATFINITE.E4M3.F32.PACK_AB_MERGE_C R88, R89, R88, R90 ;  /* 0x000000585958723e */ /* 0x000fe2000480705a */
[----:B------:R-:W-:Y:S01]  /*7680*/  FFMA R92, R123, R143, R92 ;  /* 0x0000008f7b5c7223 */ /* 0x000fe2000000005c */
[----:B------:R-:W-:Y:S01]  /*7690*/  F2FP.F16.E4M3.UNPACK_B R154, R161 ;  /* 0x000000a1ff9a723e */ /* 0x000fe200020006ff */
[----:B------:R-:W-:Y:S01]  /*76a0*/  HADD2.F32 R148, -RZ, R148.H1_H1 ;  /* 0x30000094ff947230 */ /* 0x000fe20000004100 */
[----:B------:R-:W-:Y:S01]  /*76b0*/  F2FP.SATFINITE.E4M3.F32.PACK_AB_MERGE_C R20, R21, R20, RZ ;  /* 0x000000141514723e */ /* 0x000fe200048070ff */
[--C-:B------:R-:W-:Y:S02]  /*76c0*/  HADD2.F32 R149, -RZ, R150.reuse.H0_H0 ;  /* 0x20000096ff957230 */ /* 0x100fe40000004100 */
[C---:B------:R-:W-:Y:S01]  /*76d0*/  FFMA R93, R123.reuse, R144, R93 ;  /* 0x000000907b5d7223 */ /* 0x040fe2000000005d */
[C---:B------:R-:W-:Y:S01]  /*76e0*/  FFMA R94, R123.reuse, R145, R94 ;  /* 0x000000917b5e7223 */ /* 0x040fe2000000005e */
[----:B------:R-:W-:Y:S01]  /*76f0*/  HADD2.F32 R150, -RZ, R150.H1_H1 ;  /* 0x30000096ff967230 */ /* 0x000fe20000004100 */
[----:B------:R-:W-:Y:S01]  /*7700*/  F2FP.F16.E4M3.UNPACK_B R156, R161.H1 ;  /* 0x000000a1ff9c723e */ /* 0x000fe200030006ff */
[----:B------:R-:W-:Y:S01]  /*7710*/  FFMA R95, R123, R146, R95 ;  /* 0x000000927b5f7223 */ /* 0x000fe2000000005f */
[----:B------:R-:W-:Y:S01]  /*7720*/  HADD2.F32 R151, -RZ, R152.H0_H0 ;  /* 0x20000098ff977230 */ /* 0x000fe20000004100 */
[----:B------:R-:W-:Y:S01]  /*7730*/  F2FP.SATFINITE.E4M3.F32.PACK_AB_MERGE_C R89, R3, R0, R20 ;  /* 0x000000000359723e */ /* 0x000fe20004807014 */
[----:B------:R-:W-:Y:S01]  /*7740*/  FFMA R96, R123, R147, R96 ;  /* 0x000000937b607223 */ /* 0x000fe20000000060 */
[----:B------:R-:W-:Y:S01]  /*7750*/  F2FP.SATFINITE.E4M3.F32.PACK_AB_MERGE_C R90, R93, R92, RZ ;  /* 0x0000005c5d5a723e */ /* 0x000fe200048070ff */
[--C-:B------:R-:W-:Y:S02]  /*7760*/  HADD2.F32 R153, -RZ, R154.reuse.H0_H0 ;  /* 0x2000009aff997230 */ /* 0x100fe40000004100 */
[C---:B------:R-:W-:Y:S01]  /*7770*/  FFMA R97, R123.reuse, R148, R97 ;  /* 0x000000947b617223 */ /* 0x040fe20000000061 */
[----:B------:R-:W-:Y:S01]  /*7780*/  FFMA R72, R123, R149, R72 ;  /* 0x000000957b487223 */ /* 0x000fe20000000048 */
[----:B------:R-:W-:Y:S01]  /*7790*/  F2FP.SATFINITE.E4M3.F32.PACK_AB_MERGE_C R90, R23, R22, R90 ;  /* 0x00000016175a723e */ /* 0x000fe2000480705a */
[----:B------:R-:W-:Y:S01]  /*77a0*/  FFMA R73, R123, R150, R73 ;  /* 0x000000967b497223 */ /* 0x000fe20000000049 */
[----:B------:R-:W-:Y:S01]  /*77b0*/  HADD2.F32 R154, -RZ, R154.H1_H1 ;  /* 0x3000009aff9a7230 */ /* 0x000fe20000004100 */
[----:B------:R-:W-:Y:S01]  /*77c0*/  F2FP.SATFINITE.E4M3.F32.PACK_AB_MERGE_C R91, R97, R96, RZ ;  /* 0x00000060615b723e */ /* 0x000fe200048070ff */
[C---:B------:R-:W-:Y:S01]  /*77d0*/  FMUL R74, R120.reuse, R74 ;  /* 0x0000004a784a7220 */ /* 0x040fe20000400000 */
[----:B------:R-:W-:Y:S01]  /*77e0*/  F2FP.F16.E4M3.UNPACK_B R158, R162 ;  /* 0x000000a2ff9e723e */ /* 0x000fe200020006ff */
[----:B------:R-:W-:Y:S01]  /*77f0*/  HADD2.F32 R152, -RZ, R152.H1_H1 ;  /* 0x30000098ff987230 */ /* 0x000fe20000004100 */
[----:B------:R-:W-:Y:S01]  /*7800*/  F2FP.SATFINITE.E4M3.F32.PACK_AB_MERGE_C R91, R95, R94, R91 ;  /* 0x0000005e5f5b723e */ /* 0x000fe2000480705b */
[C---:B------:R-:W-:Y:S01]  /*7810*/  FFMA R74, R123.reuse, R151, R74 ;  /* 0x000000977b4a7223 */ /* 0x040fe2000000004a */
[C---:B------:R-:W-:Y:S01]  /*7820*/  FMUL R75, R120.reuse, R75 ;  /* 0x0000004b784b7220 */ /* 0x040fe20000400000 */
[----:B------:R-:W-:Y:S01]  /*7830*/  F2FP.F16.E4M3.UNPACK_B R160, R162.H1 ;  /* 0x000000a2ffa0723e */ /* 0x000fe200030006ff */
[----:B------:R-:W-:Y:S01]  /*7840*/  HADD2.F32 R155, -RZ, R156.H0_H0 ;  /* 0x2000009cff9b7230 */ /* 0x000fe20000004100 */
[----:B------:R-:W-:Y:S01]  /*7850*/  F2FP.F16.E4M3.UNPACK_B R162, R163 ;  /* 0x000000a3ffa2723e */ /* 0x000fe200020006ff */
[--C-:B------:R-:W-:Y:S02]  /*7860*/  HADD2.F32 R157, -RZ, R158.reuse.H0_H0 ;  /* 0x2000009eff9d7230 */ /* 0x100fe40000004100 */
[C---:B------:R-:W-:Y:S01]  /*7870*/  FFMA R75, R123.reuse, R152, R75 ;  /* 0x000000987b4b7223 */ /* 0x040fe2000000004b */
[C---:B------:R-:W-:Y:S01]  /*7880*/  FFMA R76, R123.reuse, R153, R76 ;  /* 0x000000997b4c7223 */ /* 0x040fe2000000004c */
[----:B------:R-:W-:Y:S01]  /*7890*/  FFMA R77, R123, R154, R77 ;  /* 0x0000009a7b4d7223 */ /* 0x000fe2000000004d */
[----:B------:R-:W-:Y:S02]  /*78a0*/  HADD2.F32 R158, -RZ, R158.H1_H1 ;  /* 0x3000009eff9e7230 */ /* 0x000fe40000004100 */
[C---:B------:R-:W-:Y:S01]  /*78b0*/  FMUL R78, R120.reuse, R78 ;  /* 0x0000004e784e7220 */ /* 0x040fe20000400000 */
[----:B------:R-:W-:Y:S01]  /*78c0*/  HADD2.F32 R156, -RZ, R156.H1_H1 ;  /* 0x3000009cff9c7230 */ /* 0x000fe20000004100 */
[----:B------:R-:W-:Y:S01]  /*78d0*/  F2FP.SATFINITE.E4M3.F32.PACK_AB_MERGE_C R74, R75, R74, RZ ;  /* 0x0000004a4b4a723e */ /* 0x000fe200048070ff */
[--C-:B------:R-:W-:Y:S02]  /*78e0*/  HADD2.F32 R161, -RZ, R162.reuse.H0_H0 ;  /* 0x200000a2ffa17230 */ /* 0x100fe40000004100 */
[----:B------:R-:W-:Y:S01]  /*78f0*/  FFMA R78, R123, R155, R78 ;  /* 0x0000009b7b4e7223 */ /* 0x000fe2000000004e */
[----:B------:R-:W-:Y:S01]  /*7900*/  HADD2.F32 R162, -RZ, R162.H1_H1 ;  /* 0x300000a2ffa27230 */ /* 0x000fe20000004100 */
[----:B------:R-:W-:Y:S01]  /*7910*/  F2FP.SATFINITE.E4M3.F32.PACK_AB_MERGE_C R72, R73, R72, R74 ;  /* 0x000000484948723e */ /* 0x000fe2000480704a */
[C---:B------:R-:W-:Y:S01]  /*7920*/  FMUL R79, R120.reuse, R79 ;  /* 0x0000004f784f7220 */ /* 0x040fe20000400000 */
[----:B------:R-:W-:Y:S01]  /*7930*/  F2FP.F16.E4M3.UNPACK_B R164, R163.H1 ;  /* 0x000000a3ffa4723e */ /* 0x000fe200030006ff */
[--C-:B------:R-:W-:Y:S02]  /*7940*/  HADD2.F32 R159, -RZ, R160.reuse.H0_H0 ;  /* 0x200000a0ff9f7230 */ /* 0x100fe40000004100 */
[C---:B------:R-:W-:Y:S01]  /*7950*/  FMUL R82, R120.reuse, R82 ;  /* 0x0000005278527220 */ /* 0x040fe20000400000 */
[----:B------:R-:W-:Y:S02]  /*7960*/  HADD2.F32 R160, -RZ, R160.H1_H1 ;  /* 0x300000a0ffa07230 */ /* 0x000fe40000004100 */
[C---:B------:R-:W-:Y:S01]  /*7970*/  FFMA R79, R123.reuse, R156, R79 ;  /* 0x0000009c7b4f7223 */ /* 0x040fe2000000004f */
[C---:B------:R-:W-:Y:S01]  /*7980*/  FFMA R80, R123.reuse, R157, R80 ;  /* 0x0000009d7b507223 */ /* 0x040fe20000000050 */
[C---:B------:R-:W-:Y:S01]  /*7990*/  FFMA R81, R123.reuse, R158, R81 ;  /* 0x0000009e7b517223 */ /* 0x040fe20000000051 */
[----:B------:R-:W-:Y:S01]  /*79a0*/  FFMA R82, R123, R159, R82 ;  /* 0x0000009f7b527223 */ /* 0x000fe20000000052 */
        /* <DEDUP_REMOVED lines=10> */
[----:B------:R-:W-:Y:S01]  /*7a50*/  F2FP.SATFINITE.E4M3.F32.PACK_AB_MERGE_C R74, R83, R82, RZ ;  /* 0x00000052534a723e */ /* 0x000fe200048070ff */
[C---:B------:R-:W-:Y:S01]  /*7a60*/  FMUL R87, R120.reuse, R87 ;  /* 0x0000005778577220 */ /* 0x040fe20000400000 */
[--C-:B------:R-:W-:Y:S02]  /*7a70*/  HADD2.F32 R167, -RZ, R168.reuse.H0_H0 ;  /* 0x200000a8ffa77230 */ /* 0x100fe40000004100 */
[C---:B------:R-:W-:Y:S01]  /*7a80*/  FMUL R58, R120.reuse, R58 ;  /* 0x0000003a783a7220 */ /* 0x040fe20000400000 */
[----:B------:R-:W-:Y:S01]  /*7a90*/  HADD2.F32 R168, -RZ, R168.H1_H1 ;  /* 0x300000a8ffa87230 */ /* 0x000fe20000004100 */
[----:B------:R-:W-:Y:S01]  /*7aa0*/  F2FP.SATFINITE.E4M3.F32.PACK_AB_MERGE_C R74, R81, R80, R74 ;  /* 0x00000050514a723e */ /* 0x000fe2000480704a */
        /* <DEDUP_REMOVED lines=43> */
[C---:B------:R-:W-:Y:S01]  /*7d60*/  FFMA R42, R123.reuse, R183, R42 ;  /* 0x000000b77b2a7223 */ /* 0x040fe2000000002a */
[C---:B------:R-:W-:Y:S01]  /*7d70*/  FMUL R43, R120.reuse, R43 ;  /* 0x0000002b782b7220 */ /* 0x040fe20000400000 */
[--C-:B------:R-:W-:Y:S02]  /*7d80*/  HADD2.F32 R187, -RZ, R188.reuse.H0_H0 ;  /* 0x200000bcffbb7230 */ /* 0x100fe40000004100 */
[C---:B------:R-:W-:Y:S01]  /*7d90*/  FMUL R46, R120.reuse, R46 ;  /* 0x0000002e782e7220 */ /* 0x040fe20000400000 */
[----:B------:R-:W-:Y:S02]  /*7da0*/  HADD2.F32 R188, -RZ, R188.H1_H1 ;  /* 0x300000bcffbc7230 */ /* 0x000fe40000004100 */
[C---:B------:R-:W-:Y:S01]  /*7db0*/  FFMA R43, R123.reuse, R184, R43 ;  /* 0x000000b87b2b7223 */ /* 0x040fe2000000002b */
[C---:B------:R-:W-:Y:S01]  /*7dc0*/  FMUL R47, R120.reuse, R47 ;  /* 0x0000002f782f7220 */ /* 0x040fe20000400000 */
[C---:B------:R-:W-:Y:S01]  /*7dd0*/  FFMA R44, R123.reuse, R185, R44 ;  /* 0x000000b97b2c7223 */ /* 0x040fe2000000002c */
[C---:B------:R-:W-:Y:S01]  /*7de0*/  FFMA R45, R123.reuse, R186, R45 ;  /* 0x000000ba7b2d7223 */ /* 0x040fe2000000002d */
[--C-:B------:R-:W-:Y:S02]  /*7df0*/  HADD2.F32 R191, -RZ, R192.reuse.H0_H0 ;  /* 0x200000c0ffbf7230 */ /* 0x100fe40000004100 */
[C---:B------:R-:W-:Y:S01]  /*7e00*/  FFMA R46, R123.reuse, R187, R46 ;  /* 0x000000bb7b2e7223 */ /* 0x040fe2000000002e */
        /* <DEDUP_REMOVED lines=14> */
[C---:B------:R-:W-:Y:S01]  /*7ef0*/  FFMA R54, R123.reuse, R195, R54 ;  /* 0x000000c37b367223 */ /* 0x040fe20000000036 */
[C---:B------:R-:W-:Y:S01]  /*7f00*/  FMUL R26, R120.reuse, R26 ;  /* 0x0000001a781a7220 */ /* 0x040fe20000400000 */
        /* <DEDUP_REMOVED lines=31> */
[C---:B------:R-:W-:Y:S01]  /*8100*/  FFMA R4, R123.reuse, R213, R4 ;  /* 0x000000d57b047223 */ /* 0x040fe20000000004 */
[C---:B------:R-:W-:Y:S01]  /*8110*/  FFMA R5, R123.reuse, R214, R5 ;  /* 0x000000d67b057223 */ /* 0x040fe20000000005 */
[--C-:B------:R-:W-:Y:S02]  /*8120*/  HADD2.F32 R219, -RZ, R220.reuse.H0_H0 ;  /* 0x200000dcffdb7230 */ /* 0x100fe40000004100 */
[C---:B------:R-:W-:Y:S01]  /*8130*/  FFMA R6, R123.reuse, R215, R6 ;  /* 0x000000d77b067223 */ /* 0x040fe20000000006 */
[----:B------:R-:W-:Y:S02]  /*8140*/  HADD2.F32 R220, -RZ, R220.H1_H1 ;  /* 0x300000dcffdc7230 */ /* 0x000fe40000004100 */
[C---:B------:R-:W-:Y:S01]  /*8150*/  FMUL R10, R120.reuse, R10 ;  /* 0x0000000a780a7220 */ /* 0x040fe20000400000 */
[C---:B------:R-:W-:Y:S01]  /*8160*/  FFMA R7, R123.reuse, R216, R7 ;  /* 0x000000d87b077223 */ /* 0x040fe20000000007 */
[C---:B------:R-:W-:Y:S01]  /*8170*/  FMUL R11, R120.reuse, R11 ;  /* 0x0000000b780b7220 */ /* 0x040fe20000400000 */
        /* <DEDUP_REMOVED lines=8> */
[----:B------:R-:W-:Y:S01]  /*8200*/  FFMA R12, R123, R221, R12 ;  /* 0x000000dd7b0c7223 */ /* 0x000fe2000000000c */
[----:B------:R-:W-:Y:S01]  /*8210*/  SHF.L.U32 R240, R229, 0x4, RZ ;  /* 0x00000004e5f07819 */ /* 0x000fe200000006ff */
[C---:B------:R-:W-:Y:S01]  /*8220*/  FFMA R13, R123.reuse, R222, R13 ;  /* 0x000000de7b0d7223 */ /* 0x040fe2000000000d */
[--C-:B------:R-:W-:Y:S02]  /*8230*/  HADD2.F32 R227, -RZ, R228.reuse.H0_H0 ;  /* 0x200000e4ffe37230 */ /* 0x100fe40000004100 */
[C---:B------:R-:W-:Y:S01]  /*8240*/  FFMA R14, R123.reuse, R223, R14 ;  /* 0x000000df7b0e7223 */ /* 0x040fe2000000000e */
[----:B------:R-:W-:Y:S02]  /*8250*/  HADD2.F32 R228, -RZ, R228.H1_H1 ;  /* 0x300000e4ffe47230 */ /* 0x000fe40000004100 */
[C---:B------:R-:W-:Y:S01]  /*8260*/  FMUL R18, R120.reuse, R18 ;  /* 0x0000001278127220 */ /* 0x040fe20000400000 */
[C---:B------:R-:W-:Y:S01]  /*8270*/  FFMA R15, R123.reuse, R224, R15 ;  /* 0x000000e07b0f7223 */ /* 0x040fe2000000000f */
[----:B------:R-:W-:Y:S01]  /*8280*/  FMUL R19, R120, R19 ;  /* 0x0000001378137220 */ /* 0x000fe20000400000 */
[C---:B------:R-:W-:Y:S01]  /*8290*/  FFMA R16, R123.reuse, R225, R16 ;  /* 0x000000e17b107223 */ /* 0x040fe20000000010 */
[----:B------:R-:W-:Y:S01]  /*82a0*/  LOP3.LUT R240, R240, 0x600, RZ, 0xc0, !PT ;  /* 0x00000600f0f07812 */ /* 0x000fe200078ec0ff */
[----:B------:R-:W-:Y:S01]  /*82b0*/  FFMA R17, R123, R226, R17 ;  /* 0x000000e27b117223 */ /* 0x000fe20000000011 */
[----:B------:R-:W-:Y:S01]  /*82c0*/  LOP3.LUT R242, R239, 0x80, RZ, 0xc0, !PT ;  /* 0x00000080eff27812 */ /* 0x000fe200078ec0ff */
[----:B------:R-:W-:Y:S01]  /*82d0*/  FFMA R18, R123, R227, R18 ;  /* 0x000000e37b127223 */ /* 0x000fe20000000012 */
[----:B------:R-:W-:Y:S01]  /*82e0*/  F2FP.SATFINITE.E4M3.F32.PACK_AB_MERGE_C R42, R43, R42, RZ ;  /* 0x0000002a2b2a723e */ /* 0x000fe200048070ff */
[----:B------:R-:W-:Y:S01]  /*82f0*/  FFMA R19, R123, R228, R19 ;  /* 0x000000e47b137223 */ /* 0x000fe20000000013 */
[----:B------:R-:W-:Y:S01]  /*8300*/  LOP3.LUT R240, R240, 0x60, R239, 0xf8, !PT ;  /* 0x00000060f0f07812 */ /* 0x000fe200078ef8ef */
[----:B------:R-:W-:Y:S01]  /*8310*/  UIADD3 UR6, UPT, UPT, UR39, 0x1, URZ ;  /* 0x0000000127067890 */ /* 0x000fe2000fffe0ff */
[----:B------:R-:W-:Y:S01]  /*8320*/  LOP3.LUT R241, R242, 0x10, R229, 0xf8, !PT ;  /* 0x00000010f2f17812 */ /* 0x000fe200078ef8e5 */
[----:B------:R-:W-:Y:S01]  /*8330*/  BSSY.RECONVERGENT B0, `(.L_x_98) ;  /* 0x0000054000007945 */ /* 0x000fe20003800200 */
[----:B------:R-:W-:Y:S02]  /*8340*/  F2FP.SATFINITE.E4M3.F32.PACK_AB_MERGE_C R40, R41, R40, R42 ;  /* 0x000000282928723e */ /* 0x000fe4000480702a */
[----:B------:R-:W-:Y:S02]  /*8350*/  F2FP.SATFINITE.E4M3.F32.PACK_AB_MERGE_C R26, R27, R26, RZ ;  /* 0x0000001a1b1a723e */ /* 0x000fe400048070ff */
[----:B------:R-:W-:Y:S02]  /*8360*/  F2FP.SATFINITE.E4M3.F32.PACK_AB_MERGE_C R6, R7, R6, RZ ;  /* 0x000000060706723e */ /* 0x000fe400048070ff */
[----:B------:R-:W-:Y:S02]  /*8370*/  F2FP.SATFINITE.E4M3.F32.PACK_AB_MERGE_C R24, R25, R24, R26 ;  /* 0x000000181918723e */ /* 0x000fe4000480701a */
[----:B------:R-:W-:Y:S02]  /*8380*/  F2FP.SATFINITE.E4M3.F32.PACK_AB_MERGE_C R4, R5, R4, R6 ;  /* 0x000000040504723e */ /* 0x000fe40004807006 */
[----:B------:R-:W-:Y:S02]  /*8390*/  LOP3.LUT R240, R240, 0x100, R239, 0xf8, !PT ;  /* 0x00000100f0f07812 */ /* 0x000fe400078ef8ef */
[----:B------:R-:W-:Y:S02]  /*83a0*/  LOP3.LUT R241, R241, 0x10, R98, 0x78, !PT ;  /* 0x00000010f1f17812 */ /* 0x000fe400078e7862 */
[----:B------:R-:W-:Y:S02]  /*83b0*/  F2FP.SATFINITE.E4M3.F32.PACK_AB_MERGE_C R59, R71, R70, RZ ;  /* 0x00000046473b723e */ /* 0x000fe400048070ff */
[----:B------:R-:W-:Y:S02]  /*83c0*/  LOP3.LUT R98, R240, R241, RZ, 0xfc, !PT ;  /* 0x000000f1f0627212 */ /* 0x000fe400078efcff */
[----:B------:R-:W-:Y:S02]  /*83d0*/  F2FP.SATFINITE.E4M3.F32.PACK_AB_MERGE_C R59, R69, R68, R59 ;  /* 0x00000044453b723e */ /* 0x000fe4000480703b */
[----:B------:R-:W-:Y:S01]  /*83e0*/  F2FP.SATFINITE.E4M3.F32.PACK_AB_MERGE_C R46, R47, R46, RZ ;  /* 0x0000002e2f2e723e */ /* 0x000fe200048070ff */
[----:B------:R1:W-:Y:S01]  /*83f0*/  STS.128 [R98+UR45+0x3a00], R104 ;  /* 0x003a006862007988 */ /* 0x0003e20008000c2d */
[----:B------:R-:W-:Y:S02]  /*8400*/  F2FP.SATFINITE.E4M3.F32.PACK_AB_MERGE_C R42, R51, R50, RZ ;  /* 0x00000032332a723e */ /* 0x000fe400048070ff */
[----:B------:R-:W-:Y:S02]  /*8410*/  F2FP.SATFINITE.E4M3.F32.PACK_AB_MERGE_C R43, R55, R54, RZ ;  /* 0x00000036372b723e */ /* 0x000fe400048070ff */
[----:B------:R-:W-:Y:S02]  /*8420*/  F2FP.SATFINITE.E4M3.F32.PACK_AB_MERGE_C R30, R31, R30, RZ ;  /* 0x0000001e1f1e723e */ /* 0x000fe400048070ff */
[----:B------:R-:W-:Y:S01]  /*8430*/  F2FP.SATFINITE.E4M3.F32.PACK_AB_MERGE_C R34, R35, R34, RZ ;  /* 0x000000222322723e */ /* 0x000fe200048070ff */
[----:B------:R1:W-:Y:S01]  /*8440*/  STS.128 [R98+UR45+0x4200], R88 ;  /* 0x0042005862007988 */ /* 0x0003e20008000c2d */
[----:B------:R-:W-:Y:S02]  /*8450*/  F2FP.SATFINITE.E4M3.F32.PACK_AB_MERGE_C R27, R39, R38, RZ ;  /* 0x00000026271b723e */ /* 0x000fe400048070ff */
[----:B------:R-:W-:Y:S02]  /*8460*/  F2FP.SATFINITE.E4M3.F32.PACK_AB_MERGE_C R10, R11, R10, RZ ;  /* 0x0000000a0b0a723e */ /* 0x000fe400048070ff */
[----:B------:R-:W-:Y:S02]  /*8470*/  F2FP.SATFINITE.E4M3.F32.PACK_AB_MERGE_C R14, R15, R14, RZ ;  /* 0x0000000e0f0e723e */ /* 0x000fe400048070ff */
[----:B------:R-:W-:Y:S01]  /*8480*/  F2FP.SATFINITE.E4M3.F32.PACK_AB_MERGE_C R18, R19, R18, RZ ;  /* 0x000000121312723e */ /* 0x000fe200048070ff */
[----:B------:R1:W-:Y:S01]  /*8490*/  STS.128 [R98+UR45+0x4a00], R72 ;  /* 0x004a004862007988 */ /* 0x0003e20008000c2d */
[----:B------:R-:W-:Y:S02]  /*84a0*/  F2FP.SATFINITE.E4M3.F32.PACK_AB_MERGE_C R41, R45, R44, R46 ;  /* 0x0000002c2d29723e */ /* 0x000fe4000480702e */
[----:B------:R-:W-:Y:S02]  /*84b0*/  F2FP.SATFINITE.E4M3.F32.PACK_AB_MERGE_C R42, R49, R48, R42 ;  /* 0x00000030312a723e */ /* 0x000fe4000480702a */
[----:B------:R-:W-:Y:S02]  /*84c0*/  F2FP.SATFINITE.E4M3.F32.PACK_AB_MERGE_C R43, R53, R52, R43 ;  /* 0x00000034352b723e */ /* 0x000fe4000480702b */
[----:B------:R-:W-:Y:S01]  /*84d0*/  F2FP.SATFINITE.E4M3.F32.PACK_AB_MERGE_C R25, R29, R28, R30 ;  /* 0x0000001c1d19723e */ /* 0x000fe2000480701e */
[----:B------:R1:W-:Y:S01]  /*84e0*/  STS.128 [R98+UR45+0x5200], R56 ;  /* 0x0052003862007988 */ /* 0x0003e20008000c2d */
[----:B------:R-:W-:Y:S02]  /*84f0*/  F2FP.SATFINITE.E4M3.F32.PACK_AB_MERGE_C R26, R33, R32, R34 ;  /* 0x00000020211a723e */ /* 0x000fe40004807022 */
[----:B------:R-:W-:Y:S02]  /*8500*/  F2FP.SATFINITE.E4M3.F32.PACK_AB_MERGE_C R27, R37, R36, R27 ;  /* 0x00000024251b723e */ /* 0x000fe4000480701b */
[----:B------:R-:W-:Y:S02]  /*8510*/  F2FP.SATFINITE.E4M3.F32.PACK_AB_MERGE_C R5, R9, R8, R10 ;  /* 0x000000080905723e */ /* 0x000fe4000480700a */
[----:B------:R-:W-:Y:S01]  /*8520*/  F2FP.SATFINITE.E4M3.F32.PACK_AB_MERGE_C R6, R13, R12, R14 ;  /* 0x0000000c0d06723e */ /* 0x000fe2000480700e */
[----:B------:R1:W-:Y:S01]  /*8530*/  STS.128 [R98+UR45+0x5a00], R40 ;  /* 0x005a002862007988 */ /* 0x0003e20008000c2d */
[----:B------:R-:W-:Y:S07]  /*8540*/  F2FP.SATFINITE.E4M3.F32.PACK_AB_MERGE_C R7, R17, R16, R18 ;  /* 0x000000101107723e */ /* 0x000fee0004807012 */
[----:B------:R1:W-:Y:S08]  /*8550*/  STS.128 [R98+UR45+0x6200], R24 ;  /* 0x0062001862007988 */ /* 0x0003f00008000c2d */
[----:B------:R1:W-:Y:S01]  /*8560*/  STS.128 [R98+UR45+0x6a00], R4 ;  /* 0x006a000462007988 */ /* 0x0003e20008000c2d */
[----:B------:R-:W-:Y:S01]  /*8570*/  @!PT LDS RZ, [RZ] ;  /* 0x00000000fffff984 */ /* 0x000fe20000000800 */
[----:B------:R-:W-:Y:S01]  /*8580*/  @!PT LDS RZ, [RZ] ;  /* 0x00000000fffff984 */ /* 0x000fe20000000800 */
[----:B------:R-:W-:Y:S01]  /*8590*/  @!PT LDS RZ, [RZ] ;  /* 0x00000000fffff984 */ /* 0x000fe20000000800 */
[----:B------:R-:W-:Y:S01]  /*85a0*/  @!PT LDS RZ, [RZ] ;  /* 0x00000000fffff984 */ /* 0x000fe20000000800 */
[----:B------:R2:W-:Y:S07]  /*85b0*/  MEMBAR.ALL.CTA ;  /* 0x0000000000007992 */ /* 0x0005ee0000008000 */
[----:B--2---:R-:W2:Y:S02]  /*85c0*/  FENCE.VIEW.ASYNC.S ;  /* 0x00000000000073c6 */ /* 0x004ea40000000000 */
[----:B--2---:R-:W-:Y:S06]  /*85d0*/  BAR.SYNC.DEFER_BLOCKING 0x1, 0x80 ;  /* 0x0042000000007b1d */ /* 0x004fec0000010000 */
[----:B------:R-:W-:Y:S05]  /*85e0*/  @P0 BRA `(.L_x_99) ;  /* 0x0000000000a00947 */ /* 0x000fea0003800000 */
[----:B------:R-:W2:Y:S01]  /*85f0*/  LDCU.64 UR14, c[0x0][0x348] ;  /* 0x00006900ff0e77ac */ /* 0x000ea20008000a00 */
[----:B------:R-:W-:Y:S02]  /*8600*/  UIMAD UR9, UR47, 0xe0, URZ ;  /* 0x000000e02f0978a4 */ /* 0x000fe4000f8e02ff */
[----:B------:R-:W-:Y:S02]  /*8610*/  USHF.L.U32 UR10, UR46, 0x6, URZ ;  /* 0x000000062e0a7899 */ /* 0x000fe400080006ff */
[----:B------:R-:W-:Y:S01]  /*8620*/  UIADD3 UR8, UPT, UPT, UR45, 0x3a00, URZ ;  /* 0x00003a002d087890 */ /* 0x000fe2000fffe0ff */
[----:B------:R-:W-:Y:S01]  /*8630*/  UMOV UR11, UR36 ;  /* 0x00000024000b7c82 */ /* 0x000fe20008000000 */
[----:B------:R-:W-:Y:S02]  /*8640*/  UIADD3 UR16, UPT, UPT, UR45, 0x4200, URZ ;  /* 0x000042002d107890 */ /* 0x000fe4000fffe0ff */
[----:B------:R-:W-:Y:S01]  /*8650*/  UIADD3 UR17, UPT, UPT, UR9, 0x20, URZ ;  /* 0x0000002009117890 */ /* 0x000fe2000fffe0ff */
[----:B------:R-:W-:Y:S01]  /*8660*/  UMOV UR19, UR36 ;  /* 0x0000002400137c82 */ /* 0x000fe20008000000 */
[----:B------:R-:W-:Y:S01]  /*8670*/  UMOV UR18, UR10 ;  /* 0x0000000a00127c82 */ /* 0x000fe20008000000 */
[----:B------:R-:W-:Y:S02]  /*8680*/  UIADD3 UR28, UPT, UPT, UR45, 0x4a00, URZ ;  /* 0x00004a002d1c7890 */ /* 0x000fe4000fffe0ff */
[----:B--2---:R-:W-:Y:S02]  /*8690*/  UIADD3 UR4, UP0, UPT, UR14, 0x680, URZ ;  /* 0x000006800e047890 */ /* 0x004fe4000ff1e0ff */
[----:B------:R-:W-:Y:S02]  /*86a0*/  UIADD3 UR29, UPT, UPT, UR9, 0x40, URZ ;  /* 0x00000040091d7890 */ /* 0x000fe4000fffe0ff */
[----:B------:R-:W-:Y:S01]  /*86b0*/  UIADD3.X UR5, UPT, UPT, URZ, UR15, URZ, UP0, !UPT ;  /* 0x0000000fff057290 */ /* 0x000fe200087fe4ff */
[----:B------:R-:W-:Y:S01]  /*86c0*/  UMOV UR31, UR36 ;  /* 0x00000024001f7c82 */ /* 0x000fe20008000000 */
[----:B------:R-:W-:Y:S01]  /*86d0*/  UMOV UR30, UR10 ;  /* 0x0000000a001e7c82 */ /* 0x000fe20008000000 */
[----:B------:R-:W-:Y:S02]  /*86e0*/  UIADD3 UR32, UPT, UPT, UR45, 0x5200, URZ ;  /* 0x000052002d207890 */ /* 0x000fe4000fffe0ff */
[----:B------:R-:W-:Y:S01]  /*86f0*/  UIADD3 UR33, UPT, UPT, UR9, 0x60, URZ ;  /* 0x0000006009217890 */ /* 0x000fe2000fffe0ff */
[----:B------:R-:W-:Y:S03]  /*8700*/  UMOV UR35, UR36 ;  /* 0x0000002400237c82 */ /* 0x000fe60008000000 */
[----:B------:R2:W-:Y:S01]  /*8710*/  UTMASTG.3D [UR8], [UR4] ;  /* 0x00000008040073b5 */ /* 0x0005e20008010000 */
[----:B------:R-:W-:Y:S01]  /*8720*/  UMOV UR34, UR10 ;  /* 0x0000000a00227c82 */ /* 0x000fe20008000000 */
[----:B------:R-:W-:Y:S02]  /*8730*/  UIADD3 UR24, UPT, UPT, UR45, 0x5a00, URZ ;  /* 0x00005a002d187890 */ /* 0x000fe4000fffe0ff */
[----:B------:R-:W-:Y:S01]  /*8740*/  UIADD3 UR25, UPT, UPT, UR9, 0x80, URZ ;  /* 0x0000008009197890 */ /* 0x000fe2000fffe0ff */
[----:B------:R-:W-:Y:S01]  /*8750*/  UMOV UR27, UR36 ;  /* 0x00000024001b7c82 */ /* 0x000fe20008000000 */
[----:B------:R-:W-:Y:S01]  /*8760*/  UMOV UR26, UR10 ;  /* 0x0000000a001a7c82 */ /* 0x000fe20008000000 */
[----:B------:R2:W-:Y:S01]  /*8770*/  UTMASTG.3D [UR16], [UR4] ;  /* 0x00000010040073b5 */ /* 0x0005e20008010000 */
[----:B------:R-:W-:Y:S02]  /*8780*/  UIADD3 UR20, UPT, UPT, UR45, 0x6200, URZ ;  /* 0x000062002d147890 */ /* 0x000fe4000fffe0ff */
[----:B------:R-:W-:Y:S01]  /*8790*/  UIADD3 UR21, UPT, UPT, UR9, 0xa0, URZ ;  /* 0x000000a009157890 */ /* 0x000fe2000fffe0ff */
[----:B------:R-:W-:Y:S01]  /*87a0*/  UMOV UR23, UR36 ;  /* 0x0000002400177c82 */ /* 0x000fe20008000000 */
[----:B------:R-:W-:Y:S01]  /*87b0*/  UMOV UR22, UR10 ;  /* 0x0000000a00167c82 */ /* 0x000fe20008000000 */
[----:B------:R-:W-:Y:S01]  /*87c0*/  UIADD3 UR12, UPT, UPT, UR45, 0x6a00, URZ ;  /* 0x00006a002d0c7890 */ /* 0x000fe2000fffe0ff */
[----:B------:R2:W-:Y:S01]  /*87d0*/  UTMASTG.3D [UR28], [UR4] ;  /* 0x0000001c040073b5 */ /* 0x0005e20008010000 */
[----:B------:R-:W-:Y:S01]  /*87e0*/  UIADD3 UR13, UPT, UPT, UR9, 0xc0, URZ ;  /* 0x000000c0090d7890 */ /* 0x000fe2000fffe0ff */
[----:B------:R-:W-:Y:S01]  /*87f0*/  UMOV UR15, UR36 ;  /* 0x00000024000f7c82 */ /* 0x000fe20008000000 */
[----:B------:R-:W-:Y:S01]  /*8800*/  UMOV UR14, UR10 ;  /* 0x0000000a000e7c82 */ /* 0x000fe20008000000 */
[----:B------:R2:W-:Y:S01]  /*8810*/  UTMASTG.3D [UR32], [UR4] ;  /* 0x00000020040073b5 */ /* 0x0005e20008010000 */
[----:B------:R2:W-:Y:S01]  /*8820*/  UTMASTG.3D [UR24], [UR4] ;  /* 0x00000018040073b5 */ /* 0x0005e20008010000 */
[----:B------:R2:W-:Y:S04]  /*8830*/  UTMASTG.3D [UR20], [UR4] ;  /* 0x00000014040073b5 */ /* 0x0005e80008010000 */
[----:B------:R2:W-:Y:S01]  /*8840*/  UTMASTG.3D [UR12], [UR4] ;  /* 0x0000000c040073b5 */ /* 0x0005e20008010000 */
[----:B------:R0:W-:Y:S01]  /*8850*/  UTMACMDFLUSH ;  /* 0x00000000000079b7 */ /* 0x0001e20000000000 */
[----:B--2---:R-:W-:Y:S04]  /*8860*/  DEPBAR.LE SB0, 0x0 ;  /* 0x000080000000791a */ /* 0x004fe80000000000 */
.L_x_99:
[----:B------:R-:W-:Y:S05]  /*8870*/  BSYNC.RECONVERGENT B0 ;  /* 0x0000000000007941 */ /* 0x000fea0003800200 */
.L_x_98:
[----:B------:R-:W-:Y:S01]  /*8880*/  UISETP.NE.AND UP2, UPT, UR49, URZ, UPT ;  /* 0x000000ff3100728c */ /* 0x000fe2000bf45270 */
[----:B------:R-:W-:Y:S01]  /*8890*/  BAR.SYNC.DEFER_BLOCKING 0x1, 0x80 ;  /* 0x0042000000007b1d */ /* 0x000fe20000010000 */
[----:B------:R-:W-:Y:S02]  /*88a0*/  UISETP.NE.AND UP0, UPT, UR48, 0x2, UPT ;  /* 0x000000023000788c */ /* 0x000fe4000bf05270 */
[----:B------:R-:W-:Y:S02]  /*88b0*/  UISETP.NE.AND UP1, UPT, UR6, 0x4, UPT ;  /* 0x000000040600788c */ /* 0x000fe4000bf25270 */
[----:B------:R-:W-:Y:S02]  /*88c0*/  USEL UR5, URZ, 0x1, UP0 ;  /* 0x00000001ff057887 */ /* 0x000fe40008000000 */
[----:B------:R-:W-:Y:S02]  /*88d0*/  USEL UR4, URZ, 0x1, UP1 ;  /* 0x00000001ff047887 */ /* 0x000fe40008800000 */
[----:B------:R-:W-:Y:S02]  /*88e0*/  UIADD3 UR47, UPT, UPT, UR37, UR57, URZ ;  /* 0x00000039252f7290 */ /* 0x000fe4000fffe0ff */
[----:B------:R-:W-:Y:S02]  /*88f0*/  UIADD3 UR46, UPT, UPT, UR38, UR58, URZ ;  /* 0x0000003a262e7290 */ /* 0x000fe4000fffe0ff */
[----:B------:R-:W-:Y:S02]  /*8900*/  USEL UR16, UR48, URZ, UP0 ;  /* 0x000000ff30107287 */ /* 0x000fe40008000000 */
[----:B------:R-:W-:Y:S02]  /*8910*/  USEL UR39, UR6, URZ, UP1 ;  /* 0x000000ff06277287 */ /* 0x000fe40008800000 */
[----:B------:R-:W-:Y:S02]  /*8920*/  ULOP3.LUT UR50, UR50, UR5, URZ, 0x3c, !UPT ;  /* 0x0000000532327292 */ /* 0x000fe4000f8e3cff */
[----:B------:R-:W-:Y:S01]  /*8930*/  ULOP3.LUT UR51, UR51, UR4, URZ, 0x3c, !UPT ;  /* 0x0000000433337292 */ /* 0x000fe2000f8e3cff */
[----:B------:R-:W-:Y:S01]  /*8940*/  UMOV UR36, UR56 ;  /* 0x0000003800247c82 */ /* 0x000fe20008000000 */
[----:B------:R-:W-:Y:S10]  /*8950*/  BRA.U UP2, `(.L_x_100) ;  /* 0xffffffc102947547 */ /* 0x000ff4000b83ffff */
[----:B------:R-:W-:Y:S05]  /*8960*/  EXIT ;  /* 0x000000000000794d */ /* 0x000fea0003800000 */
.L_x_19:
[----:B--2---:R2:W3:Y:S02]  /*8970*/  SYNCS.PHASECHK.TRANS64.TRYWAIT P0, [R3+URZ+0xe0], R2 ;  /* 0x0000e002030075a7 */ /* 0x0044e400080011ff */
[----:B---3--:R-:W-:Y:S05]  /*8980*/  @!P0 NANOSLEEP.SYNCS 0x989680 ;  /* 0x009896800000895d */ /* 0x008fea0003900000 */
[----:B------:R-:W3:Y:S02]  /*8990*/  @!P0 SYNCS.PHASECHK.TRANS64 P0, [R3+URZ+0xe0], R2 ;  /* 0x0000e002030085a7 */ /* 0x000ee400080010ff */
[----:B---3--:R-:W-:Y:S05]  /*89a0*/  @!P0 BRA `(.L_x_19) ;  /* 0xfffffffc00f08947 */ /* 0x008fea000383ffff */
[----:B------:R-:W-:Y:S05]  /*89b0*/  BRA `(.L_x_101) ;  /* 0xffffff8c003c7947 */ /* 0x000fea000383ffff */
.L_x_22:
[----:B-1----:R-:W-:Y:S07]  /*89c0*/  MOV R0, UR33 ;  /* 0x0000002100007c02 */ /* 0x002fee0008000f00 */
.L_x_102:
[----:B-1----:R1:W2:Y:S02]  /*89d0*/  SYNCS.PHASECHK.TRANS64.TRYWAIT P0, [R0+URZ+0x28], R3 ;  /* 0x00002803000075a7 */ /* 0x0022a400080011ff */
[----:B--2---:R-:W-:Y:S05]  /*89e0*/  @!P0 NANOSLEEP.SYNCS 0x989680 ;  /* 0x009896800000895d */ /* 0x004fea0003900000 */
[----:B------:R-:W2:Y:S02]  /*89f0*/  @!P0 SYNCS.PHASECHK.TRANS64 P0, [R0+URZ+0x28], R3 ;  /* 0x00002803000085a7 */ /* 0x000ea400080010ff */
[----:B--2---:R-:W-:Y:S05]  /*8a00*/  @!P0 BRA `(.L_x_102) ;  /* 0xfffffffc00f08947 */ /* 0x004fea000383ffff */
[----:B------:R-:W-:Y:S05]  /*8a10*/  BRA `(.L_x_21) ;  /* 0xffffff8c00847947 */ /* 0x000fea000383ffff */
.L_x_28:
[----:B-1----:R-:W-:Y:S07]  /*8a20*/  MOV R0, UR17 ;  /* 0x0000001100007c02 */ /* 0x002fee0008000f00 */
.L_x_103:
[----:B-1----:R1:W2:Y:S02]  /*8a30*/  SYNCS.PHASECHK.TRANS64.TRYWAIT P0, [R0+URZ+0x28], R3 ;  /* 0x00002803000075a7 */ /* 0x0022a400080011ff */
[----:B--2---:R-:W-:Y:S05]  /*8a40*/  @!P0 NANOSLEEP.SYNCS 0x989680 ;  /* 0x009896800000895d */ /* 0x004fea0003900000 */
[----:B------:R-:W2:Y:S02]  /*8a50*/  @!P0 SYNCS.PHASECHK.TRANS64 P0, [R0+URZ+0x28], R3 ;  /* 0x00002803000085a7 */ /* 0x000ea400080010ff */
[----:B--2---:R-:W-:Y:S05]  /*8a60*/  @!P0 BRA `(.L_x_103) ;  /* 0xfffffffc00f08947 */ /* 0x004fea000383ffff */
[----:B------:R-:W-:Y:S05]  /*8a70*/  BRA `(.L_x_27) ;  /* 0xffffff90002c7947 */ /* 0x000fea000383ffff */
.L_x_32:
[----:B-1----:R1:W2:Y:S02]  /*8a80*/  SYNCS.PHASECHK.TRANS64.TRYWAIT P0, [R3+URZ+0x70], R0 ;  /* 0x00007000030075a7 */ /* 0x0022a400080011ff */
[----:B--2---:R-:W-:Y:S05]  /*8a90*/  @!P0 NANOSLEEP.SYNCS 0x989680 ;  /* 0x009896800000895d */ /* 0x004fea0003900000 */
[----:B------:R-:W2:Y:S02]  /*8aa0*/  @!P0 SYNCS.PHASECHK.TRANS64 P0, [R3+URZ+0x70], R0 ;  /* 0x00007000030085a7 */ /* 0x000ea400080010ff */
[----:B--2---:R-:W-:Y:S05]  /*8ab0*/  @!P0 BRA `(.L_x_32) ;  /* 0xfffffffc00f08947 */ /* 0x004fea000383ffff */
[----:B------:R-:W-:Y:S05]  /*8ac0*/  BRA `(.L_x_104) ;  /* 0xffffff9000bc7947 */ /* 0x000fea000383ffff */
.L_x_36:
[----:B-1----:R-:W-:-:S07]  /*8ad0*/  MOV R0, UR4 ;  /* 0x0000000400007c02 */ /* 0x002fce0008000f00 */
.L_x_105:
[----:B-1----:R1:W2:Y:S02]  /*8ae0*/  SYNCS.PHASECHK.TRANS64.TRYWAIT P0, [R0+URZ], R3 ;  /* 0x00000003000075a7 */ /* 0x0022a400080011ff */
[----:B--2---:R-:W-:Y:S05]  /*8af0*/  @!P0 NANOSLEEP.SYNCS 0x989680 ;  /* 0x009896800000895d */ /* 0x004fea0003900000 */
[----:B------:R-:W2:Y:S02]  /*8b00*/  @!P0 SYNCS.PHASECHK.TRANS64 P0, [R0+URZ], R3 ;  /* 0x00000003000085a7 */ /* 0x000ea400080010ff */
[----:B--2---:R-:W-:Y:S05]  /*8b10*/  @!P0 BRA `(.L_x_105) ;  /* 0xfffffffc00f08947 */ /* 0x004fea000383ffff */
[----:B------:R-:W-:Y:S05]  /*8b20*/  BRA `(.L_x_106) ;  /* 0xffffff9800607947 */ /* 0x000fea000383ffff */
.L_x_37:
[----:B------:R-:W-:-:S07]  /*8b30*/  MOV R0, UR5 ;  /* 0x0000000500007c02 */ /* 0x000fce0008000f00 */
.L_x_107:
[----:B-1----:R1:W2:Y:S02]  /*8b40*/  SYNCS.PHASECHK.TRANS64.TRYWAIT P0, [R0+URZ], R3 ;  /* 0x00000003000075a7 */ /* 0x0022a400080011ff */
[----:B--2---:R-:W-:Y:S05]  /*8b50*/  @!P0 NANOSLEEP.SYNCS 0x989680 ;  /* 0x009896800000895d */ /* 0x004fea0003900000 */
[----:B------:R-:W2:Y:S02]  /*8b60*/  @!P0 SYNCS.PHASECHK.TRANS64 P0, [R0+URZ], R3 ;  /* 0x00000003000085a7 */ /* 0x000ea400080010ff */
[----:B--2---:R-:W-:Y:S05]  /*8b70*/  @!P0 BRA `(.L_x_107) ;  /* 0xfffffffc00f08947 */ /* 0x004fea000383ffff */
[----:B------:R-:W-:Y:S05]  /*8b80*/  BRA `(.L_x_108) ;  /* 0xffffff98006c7947 */ /* 0x000fea000383ffff */
.L_x_38:
[----:B------:R-:W-:-:S07]  /*8b90*/  MOV R0, UR5 ;  /* 0x0000000500007c02 */ /* 0x000fce0008000f00 */
.L_x_109:
[----:B-1----:R1:W2:Y:S02]  /*8ba0*/  SYNCS.PHASECHK.TRANS64.TRYWAIT P0, [R0+URZ], R3 ;  /* 0x00000003000075a7 */ /* 0x0022a400080011ff */
[----:B--2---:R-:W-:Y:S05]  /*8bb0*/  @!P0 NANOSLEEP.SYNCS 0x989680 ;  /* 0x009896800000895d */ /* 0x004fea0003900000 */
[----:B------:R-:W2:Y:S02]  /*8bc0*/  @!P0 SYNCS.PHASECHK.TRANS64 P0, [R0+URZ], R3 ;  /* 0x00000003000085a7 */ /* 0x000ea400080010ff */
[----:B--2---:R-:W-:Y:S05]  /*8bd0*/  @!P0 BRA `(.L_x_109) ;  /* 0xfffffffc00f08947 */ /* 0x004fea000383ffff */
[----:B------:R-:W-:Y:S05]  /*8be0*/  BRA `(.L_x_110) ;  /* 0xffffff9800787947 */ /* 0x000fea000383ffff */
.L_x_39:
[----:B------:R-:W-:-:S07]  /*8bf0*/  MOV R0, UR5 ;  /* 0x0000000500007c02 */ /* 0x000fce0008000f00 */
.L_x_111:
[----:B-1----:R1:W2:Y:S02]  /*8c00*/  SYNCS.PHASECHK.TRANS64.TRYWAIT P0, [R0+URZ], R3 ;  /* 0x00000003000075a7 */ /* 0x0022a400080011ff */
[----:B--2---:R-:W-:Y:S05]  /*8c10*/  @!P0 NANOSLEEP.SYNCS 0x989680 ;  /* 0x009896800000895d */ /* 0x004fea0003900000 */
[----:B------:R-:W2:Y:S02]  /*8c20*/  @!P0 SYNCS.PHASECHK.TRANS64 P0, [R0+URZ], R3 ;  /* 0x00000003000085a7 */ /* 0x000ea400080010ff */
[----:B--2---:R-:W-:Y:S05]  /*8c30*/  @!P0 BRA `(.L_x_111) ;  /* 0xfffffffc00f08947 */ /* 0x004fea000383ffff */
[----:B------:R-:W-:Y:S05]  /*8c40*/  BRA `(.L_x_112) ;  /* 0xffffff9800847947 */ /* 0x000fea000383ffff */
.L_x_42:
[----:B--2---:R2:W3:Y:S02]  /*8c50*/  SYNCS.PHASECHK.TRANS64.TRYWAIT P0, [R2+URZ+0xd0], R5 ;  /* 0x0000d005020075a7 */ /* 0x0044e400080011ff */
[----:B---3--:R-:W-:Y:S05]  /*8c60*/  @!P0 NANOSLEEP.SYNCS 0x989680 ;  /* 0x009896800000895d */ /* 0x008fea0003900000 */
[----:B------:R-:W3:Y:S02]  /*8c70*/  @!P0 SYNCS.PHASECHK.TRANS64 P0, [R2+URZ+0xd0], R5 ;  /* 0x0000d005020085a7 */ /* 0x000ee400080010ff */
[----:B---3--:R-:W-:Y:S05]  /*8c80*/  @!P0 BRA `(.L_x_42) ;  /* 0xfffffffc00f08947 */ /* 0x008fea000383ffff */
[----:B------:R-:W-:Y:S05]  /*8c90*/  BRA `(.L_x_113) ;  /* 0xffffff9800e07947 */ /* 0x000fea000383ffff */
.L_x_43:
[----:B------:R-:W-:-:S07]  /*8ca0*/  MOV R2, UR4 ;  /* 0x0000000400027c02 */ /* 0x000fce0008000f00 */
.L_x_114:
[----:B--2---:R2:W3:Y:S02]  /*8cb0*/  SYNCS.PHASECHK.TRANS64.TRYWAIT P0, [R2+URZ+0x80], R5 ;  /* 0x00008005020075a7 */ /* 0x0044e400080011ff */
[----:B---3--:R-:W-:Y:S05]  /*8cc0*/  @!P0 NANOSLEEP.SYNCS 0x989680 ;  /* 0x009896800000895d */ /* 0x008fea0003900000 */
[----:B------:R-:W3:Y:S02]  /*8cd0*/  @!P0 SYNCS.PHASECHK.TRANS64 P0, [R2+URZ+0x80], R5 ;  /* 0x00008005020085a7 */ /* 0x000ee400080010ff */
[----:B---3--:R-:W-:Y:S05]  /*8ce0*/  @!P0 BRA `(.L_x_114) ;  /* 0xfffffffc00f08947 */ /* 0x008fea000383ffff */
[----:B------:R-:W-:Y:S05]  /*8cf0*/  BRA `(.L_x_115) ;  /* 0xffffff9800f07947 */ /* 0x000fea000383ffff */
.L_x_44:
[----:B--2---:R2:W3:Y:S02]  /*8d00*/  SYNCS.PHASECHK.TRANS64.TRYWAIT P1, [R2+URZ+0x70], R5 ;  /* 0x00007005020075a7 */ /* 0x0044e400080211ff */
[----:B---3--:R-:W-:Y:S05]  /*8d10*/  @!P1 NANOSLEEP.SYNCS 0x989680 ;  /* 0x009896800000995d */ /* 0x008fea0003900000 */
[----:B------:R-:W3:Y:S02]  /*8d20*/  @!P1 SYNCS.PHASECHK.TRANS64 P1, [R2+URZ+0x70], R5 ;  /* 0x00007005020095a7 */ /* 0x000ee400080210ff */
[----:B---3--:R-:W-:Y:S05]  /*8d30*/  @!P1 BRA `(.L_x_44) ;  /* 0xfffffffc00f09947 */ /* 0x008fea000383ffff */
[----:B------:R-:W-:Y:S05]  /*8d40*/  BRA `(.L_x_116) ;  /* 0xffffff9c00207947 */ /* 0x000fea000383ffff */
.L_x_47:
[----:B------:R-:W-:-:S07]  /*8d50*/  MOV R0, UR4 ;  /* 0x0000000400007c02 */ /* 0x000fce0008000f00 */
.L_x_117:
[----:B--2---:R2:W3:Y:S02]  /*8d60*/  SYNCS.PHASECHK.TRANS64.TRYWAIT P0, [R0+URZ+0x80], R3 ;  /* 0x00008003000075a7 */ /* 0x0044e400080011ff */
[----:B---3--:R-:W-:Y:S05]  /*8d70*/  @!P0 NANOSLEEP.SYNCS 0x989680 ;  /* 0x009896800000895d */ /* 0x008fea0003900000 */
[----:B------:R-:W3:Y:S02]  /*8d80*/  @!P0 SYNCS.PHASECHK.TRANS64 P0, [R0+URZ+0x80], R3 ;  /* 0x00008003000085a7 */ /* 0x000ee400080010ff */
[----:B---3--:R-:W-:Y:S05]  /*8d90*/  @!P0 BRA `(.L_x_117) ;  /* 0xfffffffc00f08947 */ /* 0x008fea000383ffff */
[----:B------:R-:W-:Y:S05]  /*8da0*/  BRA `(.L_x_46) ;  /* 0xffffff9c00747947 */ /* 0x000fea000383ffff */
.L_x_54:
[----:B-1----:R1:W2:Y:S02]  /*8db0*/  SYNCS.PHASECHK.TRANS64.TRYWAIT P1, [R0+URZ+0x70], R5 ;  /* 0x00007005000075a7 */ /* 0x0022a400080211ff */
[----:B--2---:R-:W-:Y:S05]  /*8dc0*/  @!P1 NANOSLEEP.SYNCS 0x989680 ;  /* 0x009896800000995d */ /* 0x004fea0003900000 */
[----:B------:R-:W2:Y:S02]  /*8dd0*/  @!P1 SYNCS.PHASECHK.TRANS64 P1, [R0+URZ+0x70], R5 ;  /* 0x00007005000095a7 */ /* 0x000ea400080210ff */
[----:B--2---:R-:W-:Y:S05]  /*8de0*/  @!P1 BRA `(.L_x_54) ;  /* 0xfffffffc00f09947 */ /* 0x004fea000383ffff */
[----:B------:R-:W-:Y:S05]  /*8df0*/  BRA `(.L_x_118) ;  /* 0xffffffa000e47947 */ /* 0x000fea000383ffff */
.L_x_55:
[----:B------:R-:W-:-:S07]  /*8e00*/  MOV R3, UR30 ;  /* 0x0000001e00037c02 */ /* 0x000fce0008000f00 */
.L_x_119:
[----:B-1----:R1:W2:Y:S02]  /*8e10*/  SYNCS.PHASECHK.TRANS64.TRYWAIT P0, [R3+URZ+0xb0], R0 ;  /* 0x0000b000030075a7 */ /* 0x0022a400080011ff */
[----:B--2---:R-:W-:Y:S05]  /*8e20*/  @!P0 NANOSLEEP.SYNCS 0x989680 ;  /* 0x009896800000895d */ /* 0x004fea0003900000 */
[----:B------:R-:W2:Y:S02]  /*8e30*/  @!P0 SYNCS.PHASECHK.TRANS64 P0, [R3+URZ+0xb0], R0 ;  /* 0x0000b000030085a7 */ /* 0x000ea400080010ff */
[----:B--2---:R-:W-:Y:S05]  /*8e40*/  @!P0 BRA `(.L_x_119) ;  /* 0xfffffffc00f08947 */ /* 0x004fea000383ffff */
[----:B------:R-:W-:Y:S05]  /*8e50*/  BRA `(.L_x_120) ;  /* 0xffffffa400307947 */ /* 0x000fea000383ffff */
.L_x_58:
[----:B------:R-:W-:Y:S07]  /*8e60*/  MOV R0, UR7 ;  /* 0x0000000700007c02 */ /* 0x000fee0008000f00 */
.L_x_121:
[----:B-1----:R1:W2:Y:S02]  /*8e70*/  SYNCS.PHASECHK.TRANS64.TRYWAIT P0, [R0+URZ], R3 ;  /* 0x00000003000075a7 */ /* 0x0022a400080011ff */
[----:B--2---:R-:W-:Y:S05]  /*8e80*/  @!P0 NANOSLEEP.SYNCS 0x989680 ;  /* 0x009896800000895d */ /* 0x004fea0003900000 */
[----:B------:R-:W2:Y:S02]  /*8e90*/  @!P0 SYNCS.PHASECHK.TRANS64 P0, [R0+URZ], R3 ;  /* 0x00000003000085a7 */ /* 0x000ea400080010ff */
[----:B--2---:R-:W-:Y:S05]  /*8ea0*/  @!P0 BRA `(.L_x_121) ;  /* 0xfffffffc00f08947 */ /* 0x004fea000383ffff */
[----:B------:R-:W-:Y:S05]  /*8eb0*/  BRA `(.L_x_57) ;  /* 0xffffffa4004c7947 */ /* 0x000fea000383ffff */
.L_x_61:
[----:B------:R-:W-:-:S07]  /*8ec0*/  MOV R0, UR4 ;  /* 0x0000000400007c02 */ /* 0x000fce0008000f00 */
.L_x_122:
[----:B--2---:R2:W4:Y:S02]  /*8ed0*/  SYNCS.PHASECHK.TRANS64.TRYWAIT P0, [R0+URZ], R3 ;  /* 0x00000003000075a7 */ /* 0x00452400080011ff */
[----:B----4-:R-:W-:Y:S05]  /*8ee0*/  @!P0 NANOSLEEP.SYNCS 0x989680 ;  /* 0x009896800000895d */ /* 0x010fea0003900000 */
[----:B------:R-:W4:Y:S02]  /*8ef0*/  @!P0 SYNCS.PHASECHK.TRANS64 P0, [R0+URZ], R3 ;  /* 0x00000003000085a7 */ /* 0x000f2400080010ff */
[----:B----4-:R-:W-:Y:S05]  /*8f00*/  @!P0 BRA `(.L_x_122) ;  /* 0xfffffffc00f08947 */ /* 0x010fea000383ffff */
[----:B------:R-:W-:Y:S05]  /*8f10*/  BRA `(.L_x_123) ;  /* 0xffffffa800287947 */ /* 0x000fea000383ffff */
.L_x_62:
[----:B------:R-:W-:-:S07]  /*8f20*/  MOV R0, UR5 ;  /* 0x0000000500007c02 */ /* 0x000fce0008000f00 */
.L_x_124:
[----:B-1----:R1:W2:Y:S02]  /*8f30*/  SYNCS.PHASECHK.TRANS64.TRYWAIT P0, [R0+URZ], R3 ;  /* 0x00000003000075a7 */ /* 0x0022a400080011ff */
[----:B--2---:R-:W-:Y:S05]  /*8f40*/  @!P0 NANOSLEEP.SYNCS 0x989680 ;  /* 0x009896800000895d */ /* 0x004fea0003900000 */
[----:B------:R-:W2:Y:S02]  /*8f50*/  @!P0 SYNCS.PHASECHK.TRANS64 P0, [R0+URZ], R3 ;  /* 0x00000003000085a7 */ /* 0x000ea400080010ff */
[----:B--2---:R-:W-:Y:S05]  /*8f60*/  @!P0 BRA `(.L_x_124) ;  /* 0xfffffffc00f08947 */ /* 0x004fea000383ffff */
[----:B------:R-:W-:Y:S05]  /*8f70*/  BRA `(.L_x_125) ;  /* 0xffffffa800347947 */ /* 0x000fea000383ffff */
.L_x_63:
[----:B------:R-:W-:-:S07]  /*8f80*/  MOV R0, UR5 ;  /* 0x0000000500007c02 */ /* 0x000fce0008000f00 */
.L_x_126:
[----:B-1----:R1:W2:Y:S02]  /*8f90*/  SYNCS.PHASECHK.TRANS64.TRYWAIT P0, [R0+URZ], R3 ;  /* 0x00000003000075a7 */ /* 0x0022a400080011ff */
[----:B--2---:R-:W-:Y:S05]  /*8fa0*/  @!P0 NANOSLEEP.SYNCS 0x989680 ;  /* 0x009896800000895d */ /* 0x004fea0003900000 */
[----:B------:R-:W2:Y:S02]  /*8fb0*/  @!P0 SYNCS.PHASECHK.TRANS64 P0, [R0+URZ], R3 ;  /* 0x00000003000085a7 */ /* 0x000ea400080010ff */
[----:B--2---:R-:W-:Y:S05]  /*8fc0*/  @!P0 BRA `(.L_x_126) ;  /* 0xfffffffc00f08947 */ /* 0x004fea000383ffff */
[----:B------:R-:W-:Y:S05]  /*8fd0*/  BRA `(.L_x_127) ;  /* 0xffffffa800407947 */ /* 0x000fea000383ffff */
.L_x_64:
[----:B------:R-:W-:-:S07]  /*8fe0*/  MOV R0, UR4 ;  /* 0x0000000400007c02 */ /* 0x000fce0008000f00 */
.L_x_128:
[----:B-1----:R1:W2:Y:S02]  /*8ff0*/  SYNCS.PHASECHK.TRANS64.TRYWAIT P0, [R0+URZ], R3 ;  /* 0x00000003000075a7 */ /* 0x0022a400080011ff */
[----:B--2---:R-:W-:Y:S05]  /*9000*/  @!P0 NANOSLEEP.SYNCS 0x989680 ;  /* 0x009896800000895d */ /* 0x004fea0003900000 */
[----:B------:R-:W2:Y:S02]  /*9010*/  @!P0 SYNCS.PHASECHK.TRANS64 P0, [R0+URZ], R3 ;  /* 0x00000003000085a7 */ /* 0x000ea400080010ff */
[----:B--2---:R-:W-:Y:S05]  /*9020*/  @!P0 BRA `(.L_x_128) ;  /* 0xfffffffc00f08947 */ /* 0x004fea000383ffff */
[----:B------:R-:W-:Y:S05]  /*9030*/  BRA `(.L_x_129) ;  /* 0xffffffa8004c7947 */ /* 0x000fea000383ffff */
.L_x_69:
[----:B---3--:R3:W4:Y:S02]  /*9040*/  SYNCS.PHASECHK.TRANS64.TRYWAIT P0, [R3+URZ+0x70], R0 ;  /* 0x00007000030075a7 */ /* 0x00872400080011ff */
[----:B----4-:R-:W-:Y:S05]  /*9050*/  @!P0 NANOSLEEP.SYNCS 0x989680 ;  /* 0x009896800000895d */ /* 0x010fea0003900000 */
[----:B------:R-:W4:Y:S02]  /*9060*/  @!P0 SYNCS.PHASECHK.TRANS64 P0, [R3+URZ+0x70], R0 ;  /* 0x00007000030085a7 */ /* 0x000f2400080010ff */
[----:B----4-:R-:W-:Y:S05]  /*9070*/  @!P0 BRA `(.L_x_69) ;  /* 0xfffffffc00f08947 */ /* 0x010fea000383ffff */
[----:B------:R-:W-:Y:S05]  /*9080*/  BRA `(.L_x_130) ;  /* 0xffffffac00707947 */ /* 0x000fea000383ffff */
.L_x_72:
[----:B------:R-:W-:Y:S07]  /*9090*/  MOV R0, UR21 ;  /* 0x0000001500007c02 */ /* 0x000fee0008000f00 */
.L_x_131:
[----:B-1----:R1:W3:Y:S02]  /*90a0*/  SYNCS.PHASECHK.TRANS64.TRYWAIT P1, [R0+URZ+0x68], R3 ;  /* 0x00006803000075a7 */ /* 0x0022e400080211ff */
[----:B---3--:R-:W-:Y:S05]  /*90b0*/  @!P1 NANOSLEEP.SYNCS 0x989680 ;  /* 0x009896800000995d */ /* 0x008fea0003900000 */
[----:B------:R-:W3:Y:S02]  /*90c0*/  @!P1 SYNCS.PHASECHK.TRANS64 P1, [R0+URZ+0x68], R3 ;  /* 0x00006803000095a7 */ /* 0x000ee400080210ff */
[----:B---3--:R-:W-:Y:S05]  /*90d0*/  @!P1 BRA `(.L_x_131) ;  /* 0xfffffffc00f09947 */ /* 0x008fea000383ffff */
[----:B------:R-:W-:Y:S05]  /*90e0*/  BRA `(.L_x_71) ;  /* 0xffffffb000e47947 */ /* 0x000fea000383ffff */
.L_x_75:
[----:B-1----:R-:W-:Y:S07]  /*90f0*/  MOV R3, UR21 ;  /* 0x0000001500037c02 */ /* 0x002fee0008000f00 */
.L_x_132:
[----:B-1----:R1:W3:Y:S02]  /*9100*/  SYNCS.PHASECHK.TRANS64.TRYWAIT P0, [R3+URZ+0x58], R2 ;  /* 0x00005802030075a7 */ /* 0x0022e400080011ff */
[----:B---3--:R-:W-:Y:S05]  /*9110*/  @!P0 NANOSLEEP.SYNCS 0x989680 ;  /* 0x009896800000895d */ /* 0x008fea0003900000 */
[----:B------:R-:W3:Y:S02]  /*9120*/  @!P0 SYNCS.PHASECHK.TRANS64 P0, [R3+URZ+0x58], R2 ;  /* 0x00005802030085a7 */ /* 0x000ee400080010ff */
[----:B---3--:R-:W-:Y:S05]  /*9130*/  @!P0 BRA `(.L_x_132) ;  /* 0xfffffffc00f08947 */ /* 0x008fea000383ffff */
[----:B------:R-:W-:Y:S05]  /*9140*/  BRA `(.L_x_133) ;  /* 0xffffffb400387947 */ /* 0x000fea000383ffff */
.L_x_78:
[----:B------:R-:W-:Y:S07]  /*9150*/  MOV R0, UR4 ;  /* 0x0000000400007c02 */ /* 0x000fee0008000f00 */
.L_x_134:
[----:B--2---:R2:W3:Y:S02]  /*9160*/  SYNCS.PHASECHK.TRANS64.TRYWAIT P0, [R0+URZ+0x70], R3 ;  /* 0x00007003000075a7 */ /* 0x0044e400080011ff */
[----:B---3--:R-:W-:Y:S05]  /*9170*/  @!P0 NANOSLEEP.SYNCS 0x989680 ;  /* 0x009896800000895d */ /* 0x008fea0003900000 */
[----:B------:R-:W3:Y:S02]  /*9180*/  @!P0 SYNCS.PHASECHK.TRANS64 P0, [R0+URZ+0x70], R3 ;  /* 0x00007003000085a7 */ /* 0x000ee400080010ff */
[----:B---3--:R-:W-:Y:S05]  /*9190*/  @!P0 BRA `(.L_x_134) ;  /* 0xfffffffc00f08947 */ /* 0x008fea000383ffff */
[----:B------:R-:W-:Y:S05]  /*91a0*/  BRA `(.L_x_135) ;  /* 0xffffffb800a07947 */ /* 0x000fea000383ffff */
.L_x_88:
[----:B-1----:R-:W-:Y:S04]  /*91b0*/  MOV R0, UR45 ;  /* 0x0000002d00007c02 */ /* 0x002fe80008000f00 */
[----:B------:R1:W2:Y:S03]  /*91c0*/  SYNCS.PHASECHK.TRANS64.TRYWAIT P1, [R0+URZ+0x50], R3 ;  /* 0x00005003000075a7 */ /* 0x0002a600080211ff */
[----:B--2---:R-:W-:Y:S05]  /*91d0*/  @!P1 NANOSLEEP.SYNCS 0x989680 ;  /* 0x009896800000995d */ /* 0x004fea0003900000 */
[----:B------:R-:W2:Y:S02]  /*91e0*/  @!P1 SYNCS.PHASECHK.TRANS64 P1, [R0+URZ+0x50], R3 ;  /* 0x00005003000095a7 */ /* 0x000ea400080210ff */
[----:B--2---:R-:W-:Y:S05]  /*91f0*/  @!P1 BRA `(.L_x_88) ;  /* 0xfffffffc00ec9947 */ /* 0x004fea000383ffff */
[----:B------:R-:W-:Y:S05]  /*9200*/  BRA `(.L_x_87) ;  /* 0xffffffc8005c7947 */ /* 0x000fea000383ffff */
.L_x_90:
[----:B------:R1:W1:Y:S02]  /*9210*/  SYNCS.PHASECHK.TRANS64.TRYWAIT P0, [R22+URZ+0x90], R5 ;  /* 0x00009005160075a7 */ /* 0x00026400080011ff */
[----:B-1----:R-:W-:Y:S05]  /*9220*/  @!P0 NANOSLEEP.SYNCS 0x989680 ;  /* 0x009896800000895d */ /* 0x002fea0003900000 */
[----:B------:R-:W1:Y:S02]  /*9230*/  @!P0 SYNCS.PHASECHK.TRANS64 P0, [R22+URZ+0x90], R5 ;  /* 0x00009005160085a7 */ /* 0x000e6400080010ff */
[----:B-1----:R-:W-:Y:S05]  /*9240*/  @!P0 BRA `(.L_x_90) ;  /* 0xfffffffc00f08947 */ /* 0x002fea000383ffff */
[----:B------:R-:W-:Y:S05]  /*9250*/  BRA `(.L_x_89) ;  /* 0xffffffc800a07947 */ /* 0x000fea000383ffff */
        .weak           $__internal_0_$__cuda_sm10x_tcgen05_guardrail_trap_col_being_dealloced_not_returned_by_alloc
        .type           $__internal_0_$__cuda_sm10x_tcgen05_guardrail_trap_col_being_dealloced_not_returned_by_alloc,@function
        .size           $__internal_0_$__cuda_sm10x_tcgen05_guardrail_trap_col_being_dealloced_not_returned_by_alloc,($__internal_1_$__cuda_sm10x_tcgen05_guardrail_trap_phase_invalid_during_alloc - $__internal_0_$__cuda_sm10x_tcgen05_guardrail_trap_col_being_dealloced_not_returned_by_alloc)
$__internal_0_$__cuda_sm10x_tcgen05_guardrail_trap_col_being_dealloced_not_returned_by_alloc:
[----:B------:R-:W-:Y:S05]  /*9260*/  BPT.TRAP 0x1 ;  /* 0x000000040000795c */ /* 0x000fea0000300000 */
[----:B------:R-:W-:-:S04]  /*9270*/  HFMA2 R3, -RZ, RZ, 0, 0 ;  /* 0x00000000ff037431 */ /* 0x000fc800000001ff */
[----:B------:R-:W-:Y:S05]  /*9280*/  RET.REL.NODEC R2 `(_ZN7cutlass13device_kernelINS_4gemm6kernel13GemmUniversalIN4cute5tupleIJiiiiEEENS1_10collective13CollectiveMmaINS1_35MainloopSm100TmaUmmaWarpSpecializedILi5ELi2ELi4ENS5_IJNS4_1CILi1EEESB_SB_EEEEENS5_IJNSA_ILi64EEENSA_ILi224EEENSA_ILi128EEEEEENS_12float_e4m3_tENS5_IJlSB_lEEESI_SJ_NS4_8TiledMMAINS4_8MMA_AtomIJNS4_10MMA_TraitsINS4_19SM100_MMA_F8F6F4_SSEJSI_SI_fSE_SF_NS4_17integral_constantINS4_4UMMA5MajorELSQ_0EEESR_NSO_INSP_7ScaleInELSS_0EEEST_EEEEEENS4_6LayoutISC_NS5_IJNSA_ILi0EEESX_SX_EEEEENS5_IJNS4_10UnderscoreES10_S10_EEEEENS4_13SM90_TMA_LOADENS4_14ComposedLayoutINS4_7SwizzleILi3ELi4ELi3EEENS4_18smem_ptr_flag_bitsILi8EEENSW_INS5_IJNSA_ILi8EEESG_EEENS5_IJSG_SB_EEEEEEEvNS4_8identityES13_S1D_vS1E_EENS_8epilogue10collective18CollectiveEpilogueINS1G_23Sm100TmaWarpSpecializedILi1ELi1ELi112ELb0ELb0EEEJSH_NS5_IJNSW_ISE_SB_EENSW_ISF_SB_EEEEESI_SJ_SI_SJ_NS1G_6fusion15FusionCallbacksIS1K_NS1O_17LinearCombinationISI_fSI_fLNS_15FloatRoundStyleE2EEESH_S1N_JEEENS4_5SM1004TMEM4LOAD26SM100_TMEM_LOAD_16dp32b16xES13_NS14_INS15_ILi1ELi4ELi3EEES18_NSW_INS5_IJS19_NSA_ILi32EEEEEENS5_IJS1Z_SB_EEEEEEENS4_39AutoVectorizingCopyWithAssumedAlignmentILi128EEENS4_14SM90_TMA_STOREES23_S25_S25_EEEvvEEEEvNT_6ParamsE) ;  /* 0xffffff6c025c7950 */ /* 0x000fea0003c3ffff */
        .weak           $__internal_1_$__cuda_sm10x_tcgen05_guardrail_trap_phase_invalid_during_alloc
        .type           $__internal_1_$__cuda_sm10x_tcgen05_guardrail_trap_phase_invalid_during_alloc,@function
        .size           $__internal_1_$__cuda_sm10x_tcgen05_guardrail_trap_phase_invalid_during_alloc,($__internal_2_$__cuda_sm10x_tcgen05_guardrail_trap_unallocated_columns_being_dealloced - $__internal_1_$__cuda_sm10x_tcgen05_guardrail_trap_phase_invalid_during_alloc)
$__internal_1_$__cuda_sm10x_tcgen05_guardrail_trap_phase_invalid_during_alloc:
[----:B------:R-:W-:Y:S05]  /*9290*/  BPT.TRAP 0x1 ;  /* 0x000000040000795c */ /* 0x000fea0000300000 */
[----:B------:R-:W-:-:S04]  /*92a0*/  MOV R3, 0x0 ;  /* 0x0000000000037802 */ /* 0x000fc80000000f00 */
[----:B------:R-:W-:Y:S05]  /*92b0*/  RET.REL.NODEC R2 `(_ZN7cutlass13device_kernelINS_4gemm6kernel13GemmUniversalIN4cute5tupleIJiiiiEEENS1_10collective13CollectiveMmaINS1_35MainloopSm100TmaUmmaWarpSpecializedILi5ELi2ELi4ENS5_IJNS4_1CILi1EEESB_SB_EEEEENS5_IJNSA_ILi64EEENSA_ILi224EEENSA_ILi128EEEEEENS_12float_e4m3_tENS5_IJlSB_lEEESI_SJ_NS4_8TiledMMAINS4_8MMA_AtomIJNS4_10MMA_TraitsINS4_19SM100_MMA_F8F6F4_SSEJSI_SI_fSE_SF_NS4_17integral_constantINS4_4UMMA5MajorELSQ_0EEESR_NSO_INSP_7ScaleInELSS_0EEEST_EEEEEENS4_6LayoutISC_NS5_IJNSA_ILi0EEESX_SX_EEEEENS5_IJNS4_10UnderscoreES10_S10_EEEEENS4_13SM90_TMA_LOADENS4_14ComposedLayoutINS4_7SwizzleILi3ELi4ELi3EEENS4_18smem_ptr_flag_bitsILi8EEENSW_INS5_IJNSA_ILi8EEESG_EEENS5_IJSG_SB_EEEEEEEvNS4_8identityES13_S1D_vS1E_EENS_8epilogue10collective18CollectiveEpilogueINS1G_23Sm100TmaWarpSpecializedILi1ELi1ELi112ELb0ELb0EEEJSH_NS5_IJNSW_ISE_SB_EENSW_ISF_SB_EEEEESI_SJ_SI_SJ_NS1G_6fusion15FusionCallbacksIS1K_NS1O_17LinearCombinationISI_fSI_fLNS_15FloatRoundStyleE2EEESH_S1N_JEEENS4_5SM1004TMEM4LOAD26SM100_TMEM_LOAD_16dp32b16xES13_NS14_INS15_ILi1ELi4ELi3EEES18_NSW_INS5_IJS19_NSA_ILi32EEEEEENS5_IJS1Z_SB_EEEEEEENS4_39AutoVectorizingCopyWithAssumedAlignmentILi128EEENS4_14SM90_TMA_STOREES23_S25_S25_EEEvvEEEEvNT_6ParamsE) ;  /* 0xffffff6c02507950 */ /* 0x000fea0003c3ffff */
        .weak           $__internal_2_$__cuda_sm10x_tcgen05_guardrail_trap_unallocated_columns_being_dealloced
        .type           $__internal_2_$__cuda_sm10x_tcgen05_guardrail_trap_unallocated_columns_being_dealloced,@function
        .size           $__internal_2_$__cuda_sm10x_tcgen05_guardrail_trap_unallocated_columns_being_dealloced,(.L_x_137 - $__internal_2_$__cuda_sm10x_tcgen05_guardrail_trap_unallocated_columns_being_dealloced)
$__internal_2_$__cuda_sm10x_tcgen05_guardrail_trap_unallocated_columns_being_dealloced:
[----:B------:R-:W-:Y:S05]  /*92c0*/  BPT.TRAP 0x1 ;  /* 0x000000040000795c */ /* 0x000fea0000300000 */
[----:B------:R-:W-:-:S04]  /*92d0*/  HFMA2 R3, -RZ, RZ, 0, 0 ;  /* 0x00000000ff037431 */ /* 0x000fc800000001ff */
[----:B------:R-:W-:Y:S05]  /*92e0*/  RET.REL.NODEC R2 `(_ZN7cutlass13device_kernelINS_4gemm6kernel13GemmUniversalIN4cute5tupleIJiiiiEEENS1_10collective13CollectiveMmaINS1_35MainloopSm100TmaUmmaWarpSpecializedILi5ELi2ELi4ENS5_IJNS4_1CILi1EEESB_SB_EEEEENS5_IJNSA_ILi64EEENSA_ILi224EEENSA_ILi128EEEEEENS_12float_e4m3_tENS5_IJlSB_lEEESI_SJ_NS4_8TiledMMAINS4_8MMA_AtomIJNS4_10MMA_TraitsINS4_19SM100_MMA_F8F6F4_SSEJSI_SI_fSE_SF_NS4_17integral_constantINS4_4UMMA5MajorELSQ_0EEESR_NSO_INSP_7ScaleInELSS_0EEEST_EEEEEENS4_6LayoutISC_NS5_IJNSA_ILi0EEESX_SX_EEEEENS5_IJNS4_10UnderscoreES10_S10_EEEEENS4_13SM90_TMA_LOADENS4_14ComposedLayoutINS4_7SwizzleILi3ELi4ELi3EEENS4_18smem_ptr_flag_bitsILi8EEENSW_INS5_IJNSA_ILi8EEESG_EEENS5_IJSG_SB_EEEEEEEvNS4_8identityES13_S1D_vS1E_EENS_8epilogue10collective18CollectiveEpilogueINS1G_23Sm100TmaWarpSpecializedILi1ELi1ELi112ELb0ELb0EEEJSH_NS5_IJNSW_ISE_SB_EENSW_ISF_SB_EEEEESI_SJ_SI_SJ_NS1G_6fusion15FusionCallbacksIS1K_NS1O_17LinearCombinationISI_fSI_fLNS_15FloatRoundStyleE2EEESH_S1N_JEEENS4_5SM1004TMEM4LOAD26SM100_TMEM_LOAD_16dp32b16xES13_NS14_INS15_ILi1ELi4ELi3EEES18_NSW_INS5_IJS19_NSA_ILi32EEEEEENS5_IJS1Z_SB_EEEEEEENS4_39AutoVectorizingCopyWithAssumedAlignmentILi128EEENS4_14SM90_TMA_STOREES23_S25_S25_EEEvvEEEEvNT_6ParamsE) ;  /* 0xffffff6c02447950 */ /* 0x000fea0003c3ffff */
.L_x_136:
[----:B------:R-:W-:-:S00]  /*92f0*/  BRA `(.L_x_136) ;  /* 0xfffffffc00fc7947 */ /* 0x000fc0000383ffff */
[----:B------:R-:W-:-:S00]  /*9300*/  NOP ;  /* 0x0000000000007918 */ /* 0x000fc00000000000 */
[----:B------:R-:W-:-:S00]  /*9310*/  NOP ;  /* 0x0000000000007918 */ /* 0x000fc00000000000 */
[----:B------:R-:W-:-:S00]  /*9320*/  NOP ;  /* 0x0000000000007918 */ /* 0x000fc00000000000 */
[----:B------:R-:W-:-:S00]  /*9330*/  NOP ;  /* 0x0000000000007918 */ /* 0x000fc00000000000 */
[----:B------:R-:W-:-:S00]  /*9340*/  NOP ;  /* 0x0000000000007918 */ /* 0x000fc00000000000 */
[----:B------:R-:W-:-:S00]  /*9350*/  NOP ;  /* 0x0000000000007918 */ /* 0x000fc00000000000 */
[----:B------:R-:W-:-:S00]  /*9360*/  NOP ;  /* 0x0000000000007918 */ /* 0x000fc00000000000 */
[----:B------:R-:W-:-:S00]  /*9370*/  NOP ;  /* 0x0000000000007918 */ /* 0x000fc00000000000 */
.L_x_137:


//--------------------- .nv.global.init           --------------------------
	.section	.nv.global.init,"aw",@progbits
.nv.global.init:
	.type		$str$27,@object
	.size		$str$27,($str$28 - $str$27)
$str$27:
        /*0000*/ 	.byte	0x28, 0x61, 0x64, 0x64, 0x72, 0x65, 0x73, 0x73, 0x20, 0x26, 0x20, 0x6d, 0x61, 0x73, 0x6b, 0x29
        /*0010*/ 	.byte	0x20, 0x3d, 0x3d, 0x20, 0x30, 0x00
	.type		$str$28,@object
	.size		$str$28,($str$26 - $str$28)
$str$28:
        /*0016*/ 	.byte	0x2f, 0x74, 0x6d, 0x70, 0x2f, 0x63, 0x75, 0x74, 0x6c, 0x61, 0x73, 0x73, 0x5f, 0x73, 0x77, 0x65
        /*0026*/ 	.byte	0x65, 0x70, 0x5f, 0x73, 0x72, 0x63, 0x2f, 0x69, 0x6e, 0x63, 0x6c, 0x75, 0x64, 0x65, 0x2f, 0x63
        /*0036*/ 	.byte	0x75, 0x74, 0x65, 0x2f, 0x70, 0x6f, 0x69, 0x6e, 0x74, 0x65, 0x72, 0x5f, 0x66, 0x6c, 0x61, 0x67
        /*0046*/ 	.byte	0x67, 0x65, 0x64, 0x2e, 0x68, 0x70, 0x70, 0x00
	.type		$str$26,@object
	.size		$str$26,($str$25 - $str$26)
$str$26:
        /*004e*/ 	.byte	0x2f, 0x74, 0x6d, 0x70, 0x2f, 0x63, 0x75, 0x74, 0x6c, 0x61, 0x73, 0x73, 0x5f, 0x73, 0x77, 0x65
        /*005e*/ 	.byte	0x65, 0x70, 0x5f, 0x73, 0x72, 0x63, 0x2f, 0x69, 0x6e, 0x63, 0x6c, 0x75, 0x64, 0x65, 0x2f, 0x63
        /*006e*/ 	.byte	0x75, 0x74, 0x65, 0x2f, 0x61, 0x74, 0x6f, 0x6d, 0x2f, 0x63, 0x6f, 0x70, 0x79, 0x5f, 0x74, 0x72
        /*007e*/ 	.byte	0x61, 0x69, 0x74, 0x73, 0x5f, 0x73, 0x6d, 0x31, 0x30, 0x30, 0x2e, 0x68, 0x70, 0x70, 0x00
	.type		$str$25,@object
	.size		$str$25,(__unnamed_1 - $str$25)
$str$25:
        /*008d*/ 	.byte	0x28, 0x28, 0x75, 0x69, 0x6e, 0x74, 0x33, 0x32, 0x5f, 0x74, 0x28, 0x74, 0x68, 0x72, 0x65, 0x61
        /*009d*/ 	.byte	0x64, 0x49, 0x64, 0x78, 0x2e, 0x78, 0x29, 0x20, 0x2f, 0x20, 0x33, 0x32, 0x29, 0x20, 0x25, 0x20
        /*00ad*/ 	.byte	0x34, 0x29, 0x20, 0x3d, 0x3d, 0x20, 0x28, 0x28, 0x28, 0x74, 0x6d, 0x65, 0x6d, 0x5f, 0x61, 0x64
        /*00bd*/ 	.byte	0x64, 0x72, 0x20, 0x3e, 0x3e, 0x20, 0x31, 0x36, 0x29, 0x20, 0x2f, 0x20, 0x33, 0x32, 0x29, 0x20
        /*00cd*/ 	.byte	0x25, 0x20, 0x34, 0x29, 0x00
	.type		__unnamed_1,@object
	.size		__unnamed_1,(__unnamed_2 - __unnamed_1)
__unnamed_1:
        /*00d2*/ 	.byte	0x61, 0x75, 0x74, 0x6f, 0x20, 0x63, 0x75, 0x74, 0x65, 0x3a, 0x3a, 0x61, 0x73, 0x5f, 0x70, 0x6f
        /* <DEDUP_REMOVED lines=24> */
        /*0262*/ 	.byte	0x3a, 0x3a, 0x43, 0x3c, 0x31, 0x34, 0x33, 0x33, 0x36, 0x3e, 0x3e, 0x3e, 0x3e, 0x5d, 0x00
	.type		__unnamed_2,@object
	.size		__unnamed_2,(.L_2 - __unnamed_2)
__unnamed_2:
        /* <DEDUP_REMOVED lines=37> */
        /*04c1*/ 	.byte	0x3a, 0x43, 0x3c, 0x30, 0x3e, 0x3e, 0x3e, 0x3e, 0x5d, 0x00
.L_2:


//--------------------- .nv.shared._ZN7cutlass13device_kernelINS_4gemm6kernel13GemmUniversalIN4cute5tupleIJiiiiEEENS1_10collective13CollectiveMmaINS1_35MainloopSm100TmaUmmaWarpSpecializedILi5ELi2ELi4ENS5_IJNS4_1CILi1EEESB_SB_EEEEENS5_IJNSA_ILi64EEENSA_ILi224EEENSA_ILi128EEEEEENS_12float_e4m3_tENS5_IJlSB_lEEESI_SJ_NS4_8TiledMMAINS4_8MMA_AtomIJNS4_10MMA_TraitsINS4_19SM100_MMA_F8F6F4_SSEJSI_SI_fSE_SF_NS4_17integral_constantINS4_4UMMA5MajorELSQ_0EEESR_NSO_INSP_7ScaleInELSS_0EEEST_EEEEEENS4_6LayoutISC_NS5_IJNSA_ILi0EEESX_SX_EEEEENS5_IJNS4_10UnderscoreES10_S10_EEEEENS4_13SM90_TMA_LOADENS4_14ComposedLayoutINS4_7SwizzleILi3ELi4ELi3EEENS4_18smem_ptr_flag_bitsILi8EEENSW_INS5_IJNSA_ILi8EEESG_EEENS5_IJSG_SB_EEEEEEEvNS4_8identityES13_S1D_vS1E_EENS_8epilogue10collective18CollectiveEpilogueINS1G_23Sm100TmaWarpSpecializedILi1ELi1ELi112ELb0ELb0EEEJSH_NS5_IJNSW_ISE_SB_EENSW_ISF_SB_EEEEESI_SJ_SI_SJ_NS1G_6fusion15FusionCallbacksIS1K_NS1O_17LinearCombinationISI_fSI_fLNS_15FloatRoundStyleE2EEESH_S1N_JEEENS4_5SM1004TMEM4LOAD26SM100_TMEM_LOAD_16dp32b16xES13_NS14_INS15_ILi1ELi4ELi3EEES18_NSW_INS5_IJS19_NSA_ILi32EEEEEENS5_IJS1Z_SB_EEEEEEENS4_39AutoVectorizingCopyWithAssumedAlignmentILi128EEENS4_14SM90_TMA_STOREES23_S25_S25_EEEvvEEEEvNT_6ParamsE --------------------------
	.section	.nv.shared._ZN7cutlass13device_kernelINS_4gemm6kernel13GemmUniversalIN4cute5tupleIJiiiiEEENS1_10collective13CollectiveMmaINS1_35MainloopSm100TmaUmmaWarpSpecializedILi5ELi2ELi4ENS5_IJNS4_1CILi1EEESB_SB_EEEEENS5_IJNSA_ILi64EEENSA_ILi224EEENSA_ILi128EEEEEENS_12float_e4m3_tENS5_IJlSB_lEEESI_SJ_NS4_8TiledMMAINS4_8MMA_AtomIJNS4_10MMA_TraitsINS4_19SM100_MMA_F8F6F4_SSEJSI_SI_fSE_SF_NS4_17integral_constantINS4_4UMMA5MajorELSQ_0EEESR_NSO_INSP_7ScaleInELSS_0EEEST_EEEEEENS4_6LayoutISC_NS5_IJNSA_ILi0EEESX_SX_EEEEENS5_IJNS4_10UnderscoreES10_S10_EEEEENS4_13SM90_TMA_LOADENS4_14ComposedLayoutINS4_7SwizzleILi3ELi4ELi3EEENS4_18smem_ptr_flag_bitsILi8EEENSW_INS5_IJNSA_ILi8EEESG_EEENS5_IJSG_SB_EEEEEEEvNS4_8identityES13_S1D_vS1E_EENS_8epilogue10collective18CollectiveEpilogueINS1G_23Sm100TmaWarpSpecializedILi1ELi1ELi112ELb0ELb0EEEJSH_NS5_IJNSW_ISE_SB_EENSW_ISF_SB_EEEEESI_SJ_SI_SJ_NS1G_6fusion15FusionCallbacksIS1K_NS1O_17LinearCombinationISI_fSI_fLNS_15FloatRoundStyleE2EEESH_S1N_JEEENS4_5SM1004TMEM4LOAD26SM100_TMEM_LOAD_16dp32b16xES13_NS14_INS15_ILi1ELi4ELi3EEES18_NSW_INS5_IJS19_NSA_ILi32EEEEEENS5_IJS1Z_SB_EEEEEEENS4_39AutoVectorizingCopyWithAssumedAlignmentILi128EEENS4_14SM90_TMA_STOREES23_S25_S25_EEEvvEEEEvNT_6ParamsE,"aw",@nobits
	.sectionflags	@""
	.align	16
	.zero		1024


//--------------------- .nv.shared.reserved.0     --------------------------
	.section	.nv.shared.reserved.0,"aw",@nobits
	.weak		__nv_reservedSMEM_offset_0_alias
	.size		__nv_reservedSMEM_offset_0_alias, 0, 64
	.other		__nv_reservedSMEM_offset_0_alias,@"STO_CUDA_RESERVED_SHARED STV_DEFAULT"
__nv_reservedSMEM_offset_0_alias:
	.zero		0
.nv.shared.reserved.0:
	.zero		64
	.weak		__nv_reservedSMEM_tcgen05_partition
	.type		__nv_reservedSMEM_tcgen05_partition,@object
	.size		__nv_reservedSMEM_tcgen05_partition,(.L_0 - __nv_reservedSMEM_tcgen05_partition)
__nv_reservedSMEM_tcgen05_partition:
	.zero		32
.L_0:


//--------------------- .nv.global                --------------------------
	.section	.nv.global,"aw",@nobits
.nv.global:
	.type		_ZN40_INTERNAL_7affcc0b_4_k_cu_00228699_230864cute1_E,@object
	.size		_ZN40_INTERNAL_7affcc0b_4_k_cu_00228699_230864cute1_E,(_ZN40_INTERNAL_7affcc0b_4_k_cu_00228699_230864cuda3std3__45__cpo6cbeginE - _ZN40_INTERNAL_7affcc0b_4_k_cu_00228699_230864cute1_E)
_ZN40_INTERNAL_7affcc0b_4_k_cu_00228699_230864cute1_E:
	.zero		1
	.type		_ZN40_INTERNAL_7affcc0b_4_k_cu_00228699_230864cuda3std3__45__cpo6cbeginE,@object
	.size		_ZN40_INTERNAL_7affcc0b_4_k_cu_00228699_230864cuda3std3__45__cpo6cbeginE,(_ZN40_INTERNAL_7affcc0b_4_k_cu_00228699_230864cuda3std3__48in_placeE - _ZN40_INTERNAL_7affcc0b_4_k_cu_00228699_230864cuda3std3__45__cpo6cbeginE)
_ZN40_INTERNAL_7affcc0b_4_k_cu_00228699_230864cuda3std3__45__cpo6cbeginE:
	.zero		1
	.type		_ZN40_INTERNAL_7affcc0b_4_k_cu_00228699_230864cuda3std3__48in_placeE,@object
	.size		_ZN40_INTERNAL_7affcc0b_4_k_cu_00228699_230864cuda3std3__48in_placeE,(_ZN40_INTERNAL_7affcc0b_4_k_cu_00228699_230864cuda3std6ranges3__45__cpo9iter_moveE - _ZN40_INTERNAL_7affcc0b_4_k_cu_00228699_230864cuda3std3__48in_placeE)
_ZN40_INTERNAL_7affcc0b_4_k_cu_00228699_230864cuda3std3__48in_placeE:
	.zero		1
	.type		_ZN40_INTERNAL_7affcc0b_4_k_cu_00228699_230864cuda3std6ranges3__45__cpo9iter_moveE,@object
	.size		_ZN40_INTERNAL_7affcc0b_4_k_cu_00228699_230864cuda3std6ranges3__45__cpo9iter_moveE,(_ZN40_INTERNAL_7affcc0b_4_k_cu_00228699_230864cuda3std3__45__cpo5beginE - _ZN40_INTERNAL_7affcc0b_4_k_cu_00228699_230864cuda3std6ranges3__45__cpo9iter_moveE)
_ZN40_INTERNAL_7affcc0b_4_k_cu_00228699_230864cuda3std6ranges3__45__cpo9iter_moveE:
	.zero		1
	.type		_ZN40_INTERNAL_7affcc0b_4_k_cu_00228699_230864cuda3std3__45__cpo5beginE,@object
	.size		_ZN40_INTERNAL_7affcc0b_4_k_cu_00228699_230864cuda3std3__45__cpo5beginE,(_ZN40_INTERNAL_7affcc0b_4_k_cu_00228699_230864cuda3std3__442_GLOBAL__N__7affcc0b_4_k_cu_00228699_230866ignoreE - _ZN40_INTERNAL_7affcc0b_4_k_cu_00228699_230864cuda3std3__45__cpo5beginE)
_ZN40_INTERNAL_7affcc0b_4_k_cu_00228699_230864cuda3std3__45__cpo5beginE:
	.zero		1
	.type		_ZN40_INTERNAL_7affcc0b_4_k_cu_00228699_230864cuda3std3__442_GLOBAL__N__7affcc0b_4_k_cu_00228699_230866ignoreE,@object
	.size		_ZN40_INTERNAL_7affcc0b_4_k_cu_00228699_230864cuda3std3__442_GLOBAL__N__7affcc0b_4_k_cu_00228699_230866ignoreE,(_ZN40_INTERNAL_7affcc0b_4_k_cu_00228699_230864cute7productE - _ZN40_INTERNAL_7affcc0b_4_k_cu_00228699_230864cuda3std3__442_GLOBAL__N__7affcc0b_4_k_cu_00228699_230866ignoreE)
_ZN40_INTERNAL_7affcc0b_4_k_cu_00228699_230864cuda3std3__442_GLOBAL__N__7affcc0b_4_k_cu_00228699_230866ignoreE:
	.zero		1
	.type		_ZN40_INTERNAL_7affcc0b_4_k_cu_00228699_230864cute7productE,@object
	.size		_ZN40_INTERNAL_7affcc0b_4_k_cu_00228699_230864cute7productE,(_ZN40_INTERNAL_7affcc0b_4_k_cu_00228699_230864cuda3std3__45__cpo3endE - _ZN40_INTERNAL_7affcc0b_4_k_cu_00228699_230864cute7productE)
_ZN40_INTERNAL_7affcc0b_4_k_cu_00228699_230864cute7productE:
	.zero		1
	.type		_ZN40_INTERNAL_7affcc0b_4_k_cu_00228699_230864cuda3std3__45__cpo3endE,@object
	.size		_ZN40_INTERNAL_7affcc0b_4_k_cu_00228699_230864cuda3std3__45__cpo3endE,(_ZN40_INTERNAL_7affcc0b_4_k_cu_00228699_230864cuda3std3__419piecewise_constructE - _ZN40_INTERNAL_7affcc0b_4_k_cu_00228699_230864cuda3std3__45__cpo3endE)
_ZN40_INTERNAL_7affcc0b_4_k_cu_00228699_230864cuda3std3__45__cpo3endE:
	.zero		1
	.type		_ZN40_INTERNAL_7affcc0b_4_k_cu_00228699_230864cuda3std3__419piecewise_constructE,@object
	.size		_ZN40_INTERNAL_7affcc0b_4_k_cu_00228699_230864cuda3std3__419piecewise_constructE,(_ZN40_INTERNAL_7affcc0b_4_k_cu_00228699_230864cuda3std3__45__cpo4cendE - _ZN40_INTERNAL_7affcc0b_4_k_cu_00228699_230864cuda3std3__419piecewise_constructE)
_ZN40_INTERNAL_7affcc0b_4_k_cu_00228699_230864cuda3std3__419piecewise_constructE:
	.zero		1
	.type		_ZN40_INTERNAL_7affcc0b_4_k_cu_00228699_230864cuda3std3__45__cpo4cendE,@object
	.size		_ZN40_INTERNAL_7affcc0b_4_k_cu_00228699_230864cuda3std3__45__cpo4cendE,(_ZN40_INTERNAL_7affcc0b_4_k_cu_00228699_230864cuda3std6ranges3__45__cpo4swapE - _ZN40_INTERNAL_7affcc0b_4_k_cu_00228699_230864cuda3std3__45__cpo4cendE)
_ZN40_INTERNAL_7affcc0b_4_k_cu_00228699_230864cuda3std3__45__cpo4cendE:
	.zero		1
	.type		_ZN40_INTERNAL_7affcc0b_4_k_cu_00228699_230864cuda3std6ranges3__45__cpo4swapE,@object
	.size		_ZN40_INTERNAL_7affcc0b_4_k_cu_00228699_230864cuda3std6ranges3__45__cpo4swapE,(.L_10 - _ZN40_INTERNAL_7affcc0b_4_k_cu_00228699_230864cuda3std6ranges3__45__cpo4swapE)
_ZN40_INTERNAL_7affcc0b_4_k_cu_00228699_230864cuda3std6ranges3__45__cpo4swapE:
	.zero		1
.L_10:


//--------------------- .nv.constant0._ZN7cutlass13device_kernelINS_4gemm6kernel13GemmUniversalIN4cute5tupleIJiiiiEEENS1_10collective13CollectiveMmaINS1_35MainloopSm100TmaUmmaWarpSpecializedILi5ELi2ELi4ENS5_IJNS4_1CILi1EEESB_SB_EEEEENS5_IJNSA_ILi64EEENSA_ILi224EEENSA_ILi128EEEEEENS_12float_e4m3_tENS5_IJlSB_lEEESI_SJ_NS4_8TiledMMAINS4_8MMA_AtomIJNS4_10MMA_TraitsINS4_19SM100_MMA_F8F6F4_SSEJSI_SI_fSE_SF_NS4_17integral_constantINS4_4UMMA5MajorELSQ_0EEESR_NSO_INSP_7ScaleInELSS_0EEEST_EEEEEENS4_6LayoutISC_NS5_IJNSA_ILi0EEESX_SX_EEEEENS5_IJNS4_10UnderscoreES10_S10_EEEEENS4_13SM90_TMA_LOADENS4_14ComposedLayoutINS4_7SwizzleILi3ELi4ELi3EEENS4_18smem_ptr_flag_bitsILi8EEENSW_INS5_IJNSA_ILi8EEESG_EEENS5_IJSG_SB_EEEEEEEvNS4_8identityES13_S1D_vS1E_EENS_8epilogue10collective18CollectiveEpilogueINS1G_23Sm100TmaWarpSpecializedILi1ELi1ELi112ELb0ELb0EEEJSH_NS5_IJNSW_ISE_SB_EENSW_ISF_SB_EEEEESI_SJ_SI_SJ_NS1G_6fusion15FusionCallbacksIS1K_NS1O_17LinearCombinationISI_fSI_fLNS_15FloatRoundStyleE2EEESH_S1N_JEEENS4_5SM1004TMEM4LOAD26SM100_TMEM_LOAD_16dp32b16xES13_NS14_INS15_ILi1ELi4ELi3EEES18_NSW_INS5_IJS19_NSA_ILi32EEEEEENS5_IJS1Z_SB_EEEEEEENS4_39AutoVectorizingCopyWithAssumedAlignmentILi128EEENS4_14SM90_TMA_STOREES23_S25_S25_EEEvvEEEEvNT_6ParamsE --------------------------
	.section	.nv.constant0._ZN7cutlass13device_kernelINS_4gemm6kernel13GemmUniversalIN4cute5tupleIJiiiiEEENS1_10collective13CollectiveMmaINS1_35MainloopSm100TmaUmmaWarpSpecializedILi5ELi2ELi4ENS5_IJNS4_1CILi1EEESB_SB_EEEEENS5_IJNSA_ILi64EEENSA_ILi224EEENSA_ILi128EEEEEENS_12float_e4m3_tENS5_IJlSB_lEEESI_SJ_NS4_8TiledMMAINS4_8MMA_AtomIJNS4_10MMA_TraitsINS4_19SM100_MMA_F8F6F4_SSEJSI_SI_fSE_SF_NS4_17integral_constantINS4_4UMMA5MajorELSQ_0EEESR_NSO_INSP_7ScaleInELSS_0EEEST_EEEEEENS4_6LayoutISC_NS5_IJNSA_ILi0EEESX_SX_EEEEENS5_IJNS4_10UnderscoreES10_S10_EEEEENS4_13SM90_TMA_LOADENS4_14ComposedLayoutINS4_7SwizzleILi3ELi4ELi3EEENS4_18smem_ptr_flag_bitsILi8EEENSW_INS5_IJNSA_ILi8EEESG_EEENS5_IJSG_SB_EEEEEEEvNS4_8identityES13_S1D_vS1E_EENS_8epilogue10collective18CollectiveEpilogueINS1G_23Sm100TmaWarpSpecializedILi1ELi1ELi112ELb0ELb0EEEJSH_NS5_IJNSW_ISE_SB_EENSW_ISF_SB_EEEEESI_SJ_SI_SJ_NS1G_6fusion15FusionCallbacksIS1K_NS1O_17LinearCombinationISI_fSI_fLNS_15FloatRoundStyleE2EEESH_S1N_JEEENS4_5SM1004TMEM4LOAD26SM100_TMEM_LOAD_16dp32b16xES13_NS14_INS15_ILi1ELi4ELi3EEES18_NSW_INS5_IJS19_NSA_ILi32EEEEEENS5_IJS1Z_SB_EEEEEEENS4_39AutoVectorizingCopyWithAssumedAlignmentILi128EEENS4_14SM90_TMA_STOREES23_S25_S25_EEEvvEEEEvNT_6ParamsE,"a",@progbits
	.sectionflags	@""
	.align	4
.nv.constant0._ZN7cutlass13device_kernelINS_4gemm6kernel13GemmUniversalIN4cute5tupleIJiiiiEEENS1_10collective13CollectiveMmaINS1_35MainloopSm100TmaUmmaWarpSpecializedILi5ELi2ELi4ENS5_IJNS4_1CILi1EEESB_SB_EEEEENS5_IJNSA_ILi64EEENSA_ILi224EEENSA_ILi128EEEEEENS_12float_e4m3_tENS5_IJlSB_lEEESI_SJ_NS4_8TiledMMAINS4_8MMA_AtomIJNS4_10MMA_TraitsINS4_19SM100_MMA_F8F6F4_SSEJSI_SI_fSE_SF_NS4_17integral_constantINS4_4UMMA5MajorELSQ_0EEESR_NSO_INSP_7ScaleInELSS_0EEEST_EEEEEENS4_6LayoutISC_NS5_IJNSA_ILi0EEESX_SX_EEEEENS5_IJNS4_10UnderscoreES10_S10_EEEEENS4_13SM90_TMA_LOADENS4_14ComposedLayoutINS4_7SwizzleILi3ELi4ELi3EEENS4_18smem_ptr_flag_bitsILi8EEENSW_INS5_IJNSA_ILi8EEESG_EEENS5_IJSG_SB_EEEEEEEvNS4_8identityES13_S1D_vS1E_EENS_8epilogue10collective18CollectiveEpilogueINS1G_23Sm100TmaWarpSpecializedILi1ELi1ELi112ELb0ELb0EEEJSH_NS5_IJNSW_ISE_SB_EENSW_ISF_SB_EEEEESI_SJ_SI_SJ_NS1G_6fusion15FusionCallbacksIS1K_NS1O_17LinearCombinationISI_fSI_fLNS_15FloatRoundStyleE2EEESH_S1N_JEEENS4_5SM1004TMEM4LOAD26SM100_TMEM_LOAD_16dp32b16xES13_NS14_INS15_ILi1ELi4ELi3EEES18_NSW_INS5_IJS19_NSA_ILi32EEEEEENS5_IJS1Z_SB_EEEEEEENS4_39AutoVectorizingCopyWithAssumedAlignmentILi128EEENS4_14SM90_TMA_STOREES23_S25_S25_EEEvvEEEEvNT_6ParamsE:
	.zero		2944


//--------------------- SYMBOLS --------------------------

	.type		.nv.reservedSmem.offset0,@object
	.size		.nv.reservedSmem.offset0,0x4
	.type		.nv.reservedSmem.cap,@object
	.size		.nv.reservedSmem.cap,0x4
	.type		__assertfail,@function
